// auto-generated by cutlass_sweep.conv — config: {"arch": "sm_100", "cluster_m": 2, "cluster_n": 1, "conv_kind": "fprop", "dtype": "e4m3", "ndim": 2, "tile_k": 64, "tile_m": 128, "tile_n": 64}
#include "cutlass/cutlass.h"
#include "cute/tensor.hpp"
#include "cutlass/kernel_hardware_info.hpp"
#include "cutlass/conv/convolution.h"
#include "cutlass/conv/dispatch_policy.hpp"
#include "cutlass/conv/collective/collective_builder.hpp"
#include "cutlass/conv/kernel/conv_universal.hpp"
#include "cutlass/conv/device/conv_universal_adapter.hpp"
#include "cutlass/epilogue/collective/collective_builder.hpp"

using namespace cute;
using Elem = cutlass::float_e4m3_t;
using Acc  = float;
using LayoutAB = cutlass::layout::TensorNHWC;
using LayoutC  = cutlass::layout::TensorNHWC;
constexpr auto ConvOp = cutlass::conv::Operator::kFprop;
using TileShape    = Shape<_128, _64, Shape<_64>>;
using ClusterShape = Shape<_2, _1, _1>;

using CollectiveEpilogue = typename cutlass::epilogue::collective::CollectiveBuilder<
    cutlass::arch::Sm100, cutlass::arch::OpClassTensorOp,
    TileShape, ClusterShape,
    cutlass::epilogue::collective::EpilogueTileAuto,
    Acc, Acc,
    Elem, LayoutC, 128 / cutlass::sizeof_bits<Elem>::value,
    Elem, LayoutC, 128 / cutlass::sizeof_bits<Elem>::value,
    cutlass::epilogue::collective::EpilogueScheduleAuto
  >::CollectiveOp;

using CollectiveMainloop = typename cutlass::conv::collective::CollectiveBuilder<
    cutlass::arch::Sm100, cutlass::arch::OpClassTensorOp, ConvOp,
    Elem, LayoutAB, 128 / cutlass::sizeof_bits<Elem>::value,
    Elem, LayoutAB, 128 / cutlass::sizeof_bits<Elem>::value,
    Acc,
    TileShape, ClusterShape,
    cutlass::conv::collective::StageCountAutoCarveout<
        static_cast<int>(sizeof(typename CollectiveEpilogue::SharedStorage))>,
    cutlass::conv::collective::KernelScheduleAuto
  >::CollectiveOp;

using ProblemShape = cutlass::conv::ConvProblemShape<
    ConvOp, CollectiveMainloop::DispatchPolicy::NumSpatialDimensions>;
using ConvKernel = cutlass::conv::kernel::ConvUniversal<
    ProblemShape, CollectiveMainloop, CollectiveEpilogue>;
using Conv = cutlass::conv::device::ConvUniversalAdapter<ConvKernel>;

auto* _anchor = &cutlass::device_kernel<ConvKernel>;


// ===== COMPILED SASS (sm_100a) =====

	.target	sm_100a

	.elftype	@"ET_EXEC"


//--------------------- .note.nv.tkinfo           --------------------------
	.section	.note.nv.tkinfo,"",@"SHT_NOTE"
	.sectionflags	@"SHF_NOTE_NV_TKINFO"
	.tkinfo
        /*0018*/ 	.word	0x00000002
        /*0030*/ 	.string	""
        /*0030*/ 	.string	"ptxas"
        /*0030*/ 	.string	"Cuda compilation tools, release 13.0, V13.0.88"
        /*0030*/ 	.string	"Build cuda_13.0.r13.0/compiler.36424714_0"
        /*0030*/ 	.string	"-arch sm_100a -m 64 "



//--------------------- .note.nv.cuinfo           --------------------------
	.section	.note.nv.cuinfo,"",@"SHT_NOTE"
	.sectionflags	@"SHF_NOTE_NV_CUINFO"
        /*0018*/ 	.short	0x0002
        /*001a*/ 	.short	0x0064
        /*001c*/ 	.short	0x0082
	.zero		2


//--------------------- .nv.info                  --------------------------
	.section	.nv.info,"",@"SHT_CUDA_INFO"
	.align	4


	//----- nvinfo : EIATTR_REGCOUNT
	.align		4
        /*0000*/ 	.byte	0x04, 0x2f
        /*0002*/ 	.short	(.L_19 - .L_18)
	.align		4
.L_18:
        /*0004*/ 	.word	index@(_ZN7cutlass13device_kernelINS_4conv6kernel13ConvUniversalINS1_16ConvProblemShapeILNS1_8OperatorE0ELi2EEENS1_10collective14CollectiveConvINS1_47MainloopSm100TmaUmmaWarpSpecializedImplicitGemmILS5_0ELi36ELi2ELi1ELi2EN4cute5tupleIJNSA_1CILi2EEENSC_ILi1EEESE_EEEEENSB_IJNSC_ILi128EEENSC_ILi64EEENSB_IJSI_EEEEEENS_12float_e4m3_tESL_NSA_8TiledMMAINSA_8MMA_AtomIJNSA_10MMA_TraitsINSA_25SM100_MMA_F8F6F4_2x1SM_SSEJSL_SL_fSH_SI_NSA_17integral_constantINSA_4UMMA5MajorELSS_0EEEST_NSQ_INSR_7ScaleInELSU_0EEESV_EEEEEENSA_6LayoutINSB_IJSE_SE_SE_EEENSB_IJNSC_ILi0EEES10_S10_EEEEENSB_IJNSA_10UnderscoreES13_S13_EEEEENS7_6detail27Sm100ImplicitGemmTileTraitsINSA_25SM100_TMA_2SM_LOAD_IM2COLENSA_14ComposedLayoutINSA_7SwizzleILi2ELi4ELi3EEENSA_18smem_ptr_flag_bitsILi8EEENSY_INSB_IJNSC_ILi8EEESI_EEENSB_IJSI_SE_EEEEEEEvEENS17_INSA_18SM100_TMA_2SM_LOADES1I_vEEEENS_8epilogue10collective18CollectiveEpilogueINS1N_23Sm100TmaWarpSpecializedILi1ELi1ELi32ELb0ELb0EEEJNSB_IJSI_SI_SJ_EEENSB_IJNSY_ISI_SE_EES1T_EEESL_NSB_IJNSB_IJlllEEESE_S10_EEESL_S1W_NS1N_6fusion15FusionCallbacksIS1R_NS1X_17LinearCombinationISL_fSL_fLNS_15FloatRoundStyleE2EEES1S_S1U_JEEENSA_5SM1004TMEM4LOAD26SM100_TMEM_LOAD_32dp32b32xENSA_20SM90_TMA_LOAD_IM2COLES1I_NSA_39AutoVectorizingCopyWithAssumedAlignmentILi128EEENSA_21SM90_TMA_STORE_IM2COLES1I_S29_S29_EEEvvEEEEvNT_6ParamsE)
        /*0008*/ 	.word	0x0000005d


	//----- nvinfo : EIATTR_FRAME_SIZE
	.align		4
.L_19:
        /*000c*/ 	.byte	0x04, 0x11
        /*000e*/ 	.short	(.L_21 - .L_20)
	.align		4
.L_20:
        /*0010*/ 	.word	index@($__internal_2_$__cuda_sm10x_tcgen05_guardrail_trap_unallocated_columns_being_dealloced)
        /*0014*/ 	.word	0x00000008


	//----- nvinfo : EIATTR_FRAME_SIZE
	.align		4
.L_21:
        /*0018*/ 	.byte	0x04, 0x11
        /*001a*/ 	.short	(.L_23 - .L_22)
	.align		4
.L_22:
        /*001c*/ 	.word	index@($__internal_1_$__cuda_sm10x_tcgen05_guardrail_trap_phase_invalid_during_alloc)
        /*0020*/ 	.word	0x00000008


	//----- nvinfo : EIATTR_FRAME_SIZE
	.align		4
.L_23:
        /*0024*/ 	.byte	0x04, 0x11
        /*0026*/ 	.short	(.L_25 - .L_24)
	.align		4
.L_24:
        /*0028*/ 	.word	index@($__internal_0_$__cuda_sm10x_tcgen05_guardrail_trap_col_being_dealloced_not_returned_by_alloc)
        /*002c*/ 	.word	0x00000008


	//----- nvinfo : EIATTR_FRAME_SIZE
	.align		4
.L_25:
        /*0030*/ 	.byte	0x04, 0x11
        /*0032*/ 	.short	(.L_27 - .L_26)
	.align		4
.L_26:
        /*0034*/ 	.word	index@(_ZN7cutlass13device_kernelINS_4conv6kernel13ConvUniversalINS1_16ConvProblemShapeILNS1_8OperatorE0ELi2EEENS1_10collective14CollectiveConvINS1_47MainloopSm100TmaUmmaWarpSpecializedImplicitGemmILS5_0ELi36ELi2ELi1ELi2EN4cute5tupleIJNSA_1CILi2EEENSC_ILi1EEESE_EEEEENSB_IJNSC_ILi128EEENSC_ILi64EEENSB_IJSI_EEEEEENS_12float_e4m3_tESL_NSA_8TiledMMAINSA_8MMA_AtomIJNSA_10MMA_TraitsINSA_25SM100_MMA_F8F6F4_2x1SM_SSEJSL_SL_fSH_SI_NSA_17integral_constantINSA_4UMMA5MajorELSS_0EEEST_NSQ_INSR_7ScaleInELSU_0EEESV_EEEEEENSA_6LayoutINSB_IJSE_SE_SE_EEENSB_IJNSC_ILi0EEES10_S10_EEEEENSB_IJNSA_10UnderscoreES13_S13_EEEEENS7_6detail27Sm100ImplicitGemmTileTraitsINSA_25SM100_TMA_2SM_LOAD_IM2COLENSA_14ComposedLayoutINSA_7SwizzleILi2ELi4ELi3EEENSA_18smem_ptr_flag_bitsILi8EEENSY_INSB_IJNSC_ILi8EEESI_EEENSB_IJSI_SE_EEEEEEEvEENS17_INSA_18SM100_TMA_2SM_LOADES1I_vEEEENS_8epilogue10collective18CollectiveEpilogueINS1N_23Sm100TmaWarpSpecializedILi1ELi1ELi32ELb0ELb0EEEJNSB_IJSI_SI_SJ_EEENSB_IJNSY_ISI_SE_EES1T_EEESL_NSB_IJNSB_IJlllEEESE_S10_EEESL_S1W_NS1N_6fusion15FusionCallbacksIS1R_NS1X_17LinearCombinationISL_fSL_fLNS_15FloatRoundStyleE2EEES1S_S1U_JEEENSA_5SM1004TMEM4LOAD26SM100_TMEM_LOAD_32dp32b32xENSA_20SM90_TMA_LOAD_IM2COLES1I_NSA_39AutoVectorizingCopyWithAssumedAlignmentILi128EEENSA_21SM90_TMA_STORE_IM2COLES1I_S29_S29_EEEvvEEEEvNT_6ParamsE)
        /*0038*/ 	.word	0x00000008


	//----- nvinfo : EIATTR_MIN_STACK_SIZE
	.align		4
.L_27:
        /*003c*/ 	.byte	0x04, 0x12
        /*003e*/ 	.short	(.L_29 - .L_28)
	.align		4
.L_28:
        /*0040*/ 	.word	index@(_ZN7cutlass13device_kernelINS_4conv6kernel13ConvUniversalINS1_16ConvProblemShapeILNS1_8OperatorE0ELi2EEENS1_10collective14CollectiveConvINS1_47MainloopSm100TmaUmmaWarpSpecializedImplicitGemmILS5_0ELi36ELi2ELi1ELi2EN4cute5tupleIJNSA_1CILi2EEENSC_ILi1EEESE_EEEEENSB_IJNSC_ILi128EEENSC_ILi64EEENSB_IJSI_EEEEEENS_12float_e4m3_tESL_NSA_8TiledMMAINSA_8MMA_AtomIJNSA_10MMA_TraitsINSA_25SM100_MMA_F8F6F4_2x1SM_SSEJSL_SL_fSH_SI_NSA_17integral_constantINSA_4UMMA5MajorELSS_0EEEST_NSQ_INSR_7ScaleInELSU_0EEESV_EEEEEENSA_6LayoutINSB_IJSE_SE_SE_EEENSB_IJNSC_ILi0EEES10_S10_EEEEENSB_IJNSA_10UnderscoreES13_S13_EEEEENS7_6detail27Sm100ImplicitGemmTileTraitsINSA_25SM100_TMA_2SM_LOAD_IM2COLENSA_14ComposedLayoutINSA_7SwizzleILi2ELi4ELi3EEENSA_18smem_ptr_flag_bitsILi8EEENSY_INSB_IJNSC_ILi8EEESI_EEENSB_IJSI_SE_EEEEEEEvEENS17_INSA_18SM100_TMA_2SM_LOADES1I_vEEEENS_8epilogue10collective18CollectiveEpilogueINS1N_23Sm100TmaWarpSpecializedILi1ELi1ELi32ELb0ELb0EEEJNSB_IJSI_SI_SJ_EEENSB_IJNSY_ISI_SE_EES1T_EEESL_NSB_IJNSB_IJlllEEESE_S10_EEESL_S1W_NS1N_6fusion15FusionCallbacksIS1R_NS1X_17LinearCombinationISL_fSL_fLNS_15FloatRoundStyleE2EEES1S_S1U_JEEENSA_5SM1004TMEM4LOAD26SM100_TMEM_LOAD_32dp32b32xENSA_20SM90_TMA_LOAD_IM2COLES1I_NSA_39AutoVectorizingCopyWithAssumedAlignmentILi128EEENSA_21SM90_TMA_STORE_IM2COLES1I_S29_S29_EEEvvEEEEvNT_6ParamsE)
        /*0044*/ 	.word	0x00000008
.L_29:


//--------------------- .nv.compat                --------------------------
	.section	.nv.compat,"",@"SHT_CUDA_COMPAT_INFO"
	.align	4
        /*0000*/ 	.byte	0x02, 0x09, 0x01, 0x00, 0x02, 0x02, 0x02, 0x00, 0x02, 0x05, 0x05, 0x00, 0x03, 0x07, 0x01, 0x01
        /*0010*/ 	.byte	0x02, 0x03, 0x01, 0x00, 0x02, 0x06, 0x01, 0x00, 0x04, 0x0b, 0x08, 0x00, 0x09, 0x00, 0x00, 0x00
        /*0020*/ 	.byte	0x00, 0x00, 0x00, 0x00


//--------------------- .nv.info._ZN7cutlass13device_kernelINS_4conv6kernel13ConvUniversalINS1_16ConvProblemShapeILNS1_8OperatorE0ELi2EEENS1_10collective14CollectiveConvINS1_47MainloopSm100TmaUmmaWarpSpecializedImplicitGemmILS5_0ELi36ELi2ELi1ELi2EN4cute5tupleIJNSA_1CILi2EEENSC_ILi1EEESE_EEEEENSB_IJNSC_ILi128EEENSC_ILi64EEENSB_IJSI_EEEEEENS_12float_e4m3_tESL_NSA_8TiledMMAINSA_8MMA_AtomIJNSA_10MMA_TraitsINSA_25SM100_MMA_F8F6F4_2x1SM_SSEJSL_SL_fSH_SI_NSA_17integral_constantINSA_4UMMA5MajorELSS_0EEEST_NSQ_INSR_7ScaleInELSU_0EEESV_EEEEEENSA_6LayoutINSB_IJSE_SE_SE_EEENSB_IJNSC_ILi0EEES10_S10_EEEEENSB_IJNSA_10UnderscoreES13_S13_EEEEENS7_6detail27Sm100ImplicitGemmTileTraitsINSA_25SM100_TMA_2SM_LOAD_IM2COLENSA_14ComposedLayoutINSA_7SwizzleILi2ELi4ELi3EEENSA_18smem_ptr_flag_bitsILi8EEENSY_INSB_IJNSC_ILi8EEESI_EEENSB_IJSI_SE_EEEEEEEvEENS17_INSA_18SM100_TMA_2SM_LOADES1I_vEEEENS_8epilogue10collective18CollectiveEpilogueINS1N_23Sm100TmaWarpSpecializedILi1ELi1ELi32ELb0ELb0EEEJNSB_IJSI_SI_SJ_EEENSB_IJNSY_ISI_SE_EES1T_EEESL_NSB_IJNSB_IJlllEEESE_S10_EEESL_S1W_NS1N_6fusion15FusionCallbacksIS1R_NS1X_17LinearCombinationISL_fSL_fLNS_15FloatRoundStyleE2EEES1S_S1U_JEEENSA_5SM1004TMEM4LOAD26SM100_TMEM_LOAD_32dp32b32xENSA_20SM90_TMA_LOAD_IM2COLES1I_NSA_39AutoVectorizingCopyWithAssumedAlignmentILi128EEENSA_21SM90_TMA_STORE_IM2COLES1I_S29_S29_EEEvvEEEEvNT_6ParamsE --------------------------
	.section	.nv.info._ZN7cutlass13device_kernelINS_4conv6kernel13ConvUniversalINS1_16ConvProblemShapeILNS1_8OperatorE0ELi2EEENS1_10collective14CollectiveConvINS1_47MainloopSm100TmaUmmaWarpSpecializedImplicitGemmILS5_0ELi36ELi2ELi1ELi2EN4cute5tupleIJNSA_1CILi2EEENSC_ILi1EEESE_EEEEENSB_IJNSC_ILi128EEENSC_ILi64EEENSB_IJSI_EEEEEENS_12float_e4m3_tESL_NSA_8TiledMMAINSA_8MMA_AtomIJNSA_10MMA_TraitsINSA_25SM100_MMA_F8F6F4_2x1SM_SSEJSL_SL_fSH_SI_NSA_17integral_constantINSA_4UMMA5MajorELSS_0EEEST_NSQ_INSR_7ScaleInELSU_0EEESV_EEEEEENSA_6LayoutINSB_IJSE_SE_SE_EEENSB_IJNSC_ILi0EEES10_S10_EEEEENSB_IJNSA_10UnderscoreES13_S13_EEEEENS7_6detail27Sm100ImplicitGemmTileTraitsINSA_25SM100_TMA_2SM_LOAD_IM2COLENSA_14ComposedLayoutINSA_7SwizzleILi2ELi4ELi3EEENSA_18smem_ptr_flag_bitsILi8EEENSY_INSB_IJNSC_ILi8EEESI_EEENSB_IJSI_SE_EEEEEEEvEENS17_INSA_18SM100_TMA_2SM_LOADES1I_vEEEENS_8epilogue10collective18CollectiveEpilogueINS1N_23Sm100TmaWarpSpecializedILi1ELi1ELi32ELb0ELb0EEEJNSB_IJSI_SI_SJ_EEENSB_IJNSY_ISI_SE_EES1T_EEESL_NSB_IJNSB_IJlllEEESE_S10_EEESL_S1W_NS1N_6fusion15FusionCallbacksIS1R_NS1X_17LinearCombinationISL_fSL_fLNS_15FloatRoundStyleE2EEES1S_S1U_JEEENSA_5SM1004TMEM4LOAD26SM100_TMEM_LOAD_32dp32b32xENSA_20SM90_TMA_LOAD_IM2COLES1I_NSA_39AutoVectorizingCopyWithAssumedAlignmentILi128EEENSA_21SM90_TMA_STORE_IM2COLES1I_S29_S29_EEEvvEEEEvNT_6ParamsE,"",@"SHT_CUDA_INFO"
	.sectionflags	@""
	.align	4


	//----- nvinfo : EIATTR_CUDA_API_VERSION
	.align		4
        /*0000*/ 	.byte	0x04, 0x37
        /*0002*/ 	.short	(.L_31 - .L_30)
.L_30:
        /*0004*/ 	.word	0x00000082


	//----- nvinfo : EIATTR_KPARAM_INFO
	.align		4
.L_31:
        /*0008*/ 	.byte	0x04, 0x17
        /*000a*/ 	.short	(.L_33 - .L_32)
.L_32:
        /*000c*/ 	.word	0x00000000
        /*0010*/ 	.short	0x0000
        /*0012*/ 	.short	0x0000
        /*0014*/ 	.byte	0x00, 0xf0, 0x01, 0x20


	//----- nvinfo : EIATTR_AT_ENTRY_FRAGMENTS
	.align		4
.L_33:
        /*0018*/ 	.byte	0x04, 0x4f
        /*001a*/ 	.short	(.L_35 - .L_34)


	//   ....[0]....
.L_34:
        /*001c*/ 	.word	0x00000007


	//----- nvinfo : EIATTR_RESERVED_SMEM_USED
	.align		4
.L_35:
        /*0020*/ 	.byte	0x01, 0x41
	.zero		2


	//----- nvinfo : EIATTR_SPARSE_MMA_MASK
	.align		4
        /*0024*/ 	.byte	0x03, 0x50
        /*0026*/ 	.short	0x0000


	//----- nvinfo : EIATTR_TCGEN05_2CTA_USED
	.align		4
        /*0028*/ 	.byte	0x01, 0x52
	.zero		2


	//----- nvinfo : EIATTR_MAXREG_COUNT
	.align		4
        /*002c*/ 	.byte	0x03, 0x1b
        /*002e*/ 	.short	0x00ff


	//----- nvinfo : EIATTR_NUM_BARRIERS
	.align		4
        /*0030*/ 	.byte	0x02, 0x4c
        /*0032*/ 	.byte	0x07
	.zero		1


	//----- nvinfo : EIATTR_EXTERNS
	.align		4
        /*0034*/ 	.byte	0x04, 0x0f
        /*0036*/ 	.short	(.L_37 - .L_36)


	//   ....[0]....
	.align		4
.L_36:
        /*0038*/ 	.word	index@(__assertfail)


	//----- nvinfo : EIATTR_MERCURY_ISA_VERSION
	.align		4
.L_37:
        /*003c*/ 	.byte	0x03, 0x5f
        /*003e*/ 	.short	0x0101


	//----- nvinfo : EIATTR_INT_WARP_WIDE_INSTR_OFFSETS
	.align		4
        /*0040*/ 	.byte	0x04, 0x31
        /*0042*/ 	.short	(.L_39 - .L_38)


	//   ....[0]....
.L_38:
        /*0044*/ 	.word	0x00001020


	//   ....[1]....
        /*0048*/ 	.word	0x000010d0


	//   ....[2]....
        /*004c*/ 	.word	0x00005850


	//   ....[3]....
        /*0050*/ 	.word	0x00005870


	//   ....[4]....
        /*0054*/ 	.word	0x000058a0


	//   ....[5]....
        /*0058*/ 	.word	0x00006410


	//   ....[6]....
        /*005c*/ 	.word	0x000065d0


	//----- nvinfo : EIATTR_COOP_GROUP_MASK_REGIDS
	.align		4
.L_39:
        /*0060*/ 	.byte	0x04, 0x29
        /*0062*/ 	.short	(.L_41 - .L_40)


	//   ....[0]....
.L_40:
        /*0064*/ 	.word	0xffffffff


	//   ....[1]....
        /*0068*/ 	.word	0xffffffff


	//   ....[2]....
        /*006c*/ 	.word	0xffffffff


	//   ....[3]....
        /*0070*/ 	.word	0xffffffff


	//   ....[4]....
        /*0074*/ 	.word	0xffffffff


	//   ....[5]....
        /*0078*/ 	.word	0xffffffff


	//   ....[6]....
        /*007c*/ 	.word	0xffffffff


	//   ....[7]....
        /*0080*/ 	.word	0xffffffff


	//   ....[8]....
        /*0084*/ 	.word	0xffffffff


	//   ....[9]....
        /*0088*/ 	.word	0xffffffff


	//   ....[10]....
        /*008c*/ 	.word	0xffffffff


	//   ....[11]....
        /*0090*/ 	.word	0xffffffff


	//   ....[12]....
        /*0094*/ 	.word	0xffffffff


	//----- nvinfo : EIATTR_COOP_GROUP_INSTR_OFFSETS
	.align		4
.L_41:
        /*0098*/ 	.byte	0x04, 0x28
        /*009a*/ 	.short	(.L_43 - .L_42)


	//   ....[0]....
.L_42:
        /*009c*/ 	.word	0x000000d0


	//   ....[1]....
        /*00a0*/ 	.word	0x00000540


	//   ....[2]....
        /*00a4*/ 	.word	0x00000b10


	//   ....[3]....
        /*00a8*/ 	.word	0x00000c50


	//   ....[4]....
        /*00ac*/ 	.word	0x00000d50


	//   ....[5]....
        /*00b0*/ 	.word	0x00000ea0


	//   ....[6]....
        /*00b4*/ 	.word	0x00001140


	//   ....[7]....
        /*00b8*/ 	.word	0x000027e0


	//   ....[8]....
        /*00bc*/ 	.word	0x00004820


	//   ....[9]....
        /*00c0*/ 	.word	0x00004cf0


	//   ....[10]....
        /*00c4*/ 	.word	0x00004d20


	//   ....[11]....
        /*00c8*/ 	.word	0x00005760


	//   ....[12]....
        /*00cc*/ 	.word	0x00005970


	//----- nvinfo : EIATTR_VRC_CTA_INIT_COUNT
	.align		4
.L_43:
        /*00d0*/ 	.byte	0x02, 0x4a
        /*00d2*/ 	.byte	0x80
	.zero		1


	//----- nvinfo : EIATTR_SYSCALL_OFFSETS
	.align		4
        /*00d4*/ 	.byte	0x04, 0x46
        /*00d6*/ 	.short	(.L_45 - .L_44)


	//   ....[0]....
.L_44:
        /*00d8*/ 	.word	0x00007180


	//   ....[1]....
        /*00dc*/ 	.word	0x000072c0


	//   ....[2]....
        /*00e0*/ 	.word	0x00007a10


	//----- nvinfo : EIATTR_MBARRIER_INSTR_OFFSETS
	.align		4
.L_45:
        /*00e4*/ 	.byte	0x04, 0x39
        /*00e6*/ 	.short	(.L_47 - .L_46)


	//   ....[0]....
.L_46:
        /*00e8*/ 	.word	0x00000670
        /*00ec*/ 	.word	0x000000ff
        /*00f0*/ 	.word	0x00000000
        /*00f4*/ 	.short	0x0100
        /*00f6*/ 	.byte	0x04
	.zero		1


	//   ....[1]....
        /*00f8*/ 	.word	0x00000680
        /*00fc*/ 	.word	0x000000ff
        /*0100*/ 	.word	0x00000120
        /*0104*/ 	.short	0x0100
        /*0106*/ 	.byte	0x04
	.zero		1


	//   ....[2]....
        /*0108*/ 	.word	0x00000690
        /*010c*/ 	.word	0x000000ff
        /*0110*/ 	.word	0x00000008
        /*0114*/ 	.short	0x0100
        /*0116*/ 	.byte	0x04
	.zero		1


	//   ....[3]....
        /*0118*/ 	.word	0x000006a0
        /*011c*/ 	.word	0x000000ff
        /*0120*/ 	.word	0x00000128
        /*0124*/ 	.short	0x0100
        /*0126*/ 	.byte	0x04
	.zero		1


	//   ....[4]....
        /*0128*/ 	.word	0x000006b0
        /*012c*/ 	.word	0x000000ff
        /*0130*/ 	.word	0x00000010
        /*0134*/ 	.short	0x0100
        /*0136*/ 	.byte	0x04
	.zero		1


	//   ....[5]....
        /*0138*/ 	.word	0x000006c0
        /*013c*/ 	.word	0x000000ff
        /*0140*/ 	.word	0x00000130
        /*0144*/ 	.short	0x0100
        /*0146*/ 	.byte	0x04
	.zero		1


	//   ....[6]....
        /*0148*/ 	.word	0x000006d0
        /*014c*/ 	.word	0x000000ff
        /*0150*/ 	.word	0x00000018
        /*0154*/ 	.short	0x0100
        /*0156*/ 	.byte	0x04
	.zero		1


	//   ....[7]....
        /*0158*/ 	.word	0x000006e0
        /*015c*/ 	.word	0x000000ff
        /*0160*/ 	.word	0x00000138
        /*0164*/ 	.short	0x0100
        /*0166*/ 	.byte	0x04
	.zero		1


	//   ....[8]....
        /*0168*/ 	.word	0x000006f0
        /*016c*/ 	.word	0x000000ff
        /*0170*/ 	.word	0x00000020
        /*0174*/ 	.short	0x0100
        /*0176*/ 	.byte	0x04
	.zero		1


	//   ....[9]....
        /*0178*/ 	.word	0x00000700
        /*017c*/ 	.word	0x000000ff
        /*0180*/ 	.word	0x00000140
        /*0184*/ 	.short	0x0100
        /*0186*/ 	.byte	0x04
	.zero		1


	//   ....[10]....
        /*0188*/ 	.word	0x00000710
        /*018c*/ 	.word	0x000000ff
        /*0190*/ 	.word	0x00000028
        /*0194*/ 	.short	0x0100
        /*0196*/ 	.byte	0x04
	.zero		1


	//   ....[11]....
        /*0198*/ 	.word	0x00000720
        /*019c*/ 	.word	0x000000ff
        /*01a0*/ 	.word	0x00000148
        /*01a4*/ 	.short	0x0100
        /*01a6*/ 	.byte	0x04
	.zero		1


	//   ....[12]....
        /*01a8*/ 	.word	0x00000730
        /*01ac*/ 	.word	0x000000ff
        /*01b0*/ 	.word	0x00000030
        /*01b4*/ 	.short	0x0100
        /*01b6*/ 	.byte	0x04
	.zero		1


	//   ....[13]....
        /*01b8*/ 	.word	0x00000740
        /*01bc*/ 	.word	0x000000ff
        /*01c0*/ 	.word	0x00000150
        /*01c4*/ 	.short	0x0100
        /*01c6*/ 	.byte	0x04
	.zero		1


	//   ....[14]....
        /*01c8*/ 	.word	0x00000750
        /*01cc*/ 	.word	0x000000ff
        /*01d0*/ 	.word	0x00000038
        /*01d4*/ 	.short	0x0100
        /*01d6*/ 	.byte	0x04
	.zero		1


	//   ....[15]....
        /*01d8*/ 	.word	0x00000760
        /*01dc*/ 	.word	0x000000ff
        /*01e0*/ 	.word	0x00000158
        /*01e4*/ 	.short	0x0100
        /*01e6*/ 	.byte	0x04
	.zero		1


	//   ....[16]....
        /*01e8*/ 	.word	0x00000770
        /*01ec*/ 	.word	0x000000ff
        /*01f0*/ 	.word	0x00000040
        /*01f4*/ 	.short	0x0100
        /*01f6*/ 	.byte	0x04
	.zero		1


	//   ....[17]....
        /*01f8*/ 	.word	0x00000780
        /*01fc*/ 	.word	0x000000ff
        /*0200*/ 	.word	0x00000160
        /*0204*/ 	.short	0x0100
        /*0206*/ 	.byte	0x04
	.zero		1


	//   ....[18]....
        /*0208*/ 	.word	0x00000790
        /*020c*/ 	.word	0x000000ff
        /*0210*/ 	.word	0x00000048
        /*0214*/ 	.short	0x0100
        /*0216*/ 	.byte	0x04
	.zero		1


	//   ....[19]....
        /*0218*/ 	.word	0x000007a0
        /*021c*/ 	.word	0x000000ff
        /*0220*/ 	.word	0x00000168
        /*0224*/ 	.short	0x0100
        /*0226*/ 	.byte	0x04
	.zero		1


	//   ....[20]....
        /*0228*/ 	.word	0x000007b0
        /*022c*/ 	.word	0x000000ff
        /*0230*/ 	.word	0x00000050
        /*0234*/ 	.short	0x0100
        /*0236*/ 	.byte	0x04
	.zero		1


	//   ....[21]....
        /*0238*/ 	.word	0x000007c0
        /*023c*/ 	.word	0x000000ff
        /*0240*/ 	.word	0x00000170
        /*0244*/ 	.short	0x0100
        /*0246*/ 	.byte	0x04
	.zero		1


	//   ....[22]....
        /*0248*/ 	.word	0x000007d0
        /*024c*/ 	.word	0x000000ff
        /*0250*/ 	.word	0x00000058
        /*0254*/ 	.short	0x0100
        /*0256*/ 	.byte	0x04
	.zero		1


	//   ....[23]....
        /*0258*/ 	.word	0x000007e0
        /*025c*/ 	.word	0x000000ff
        /*0260*/ 	.word	0x00000178
        /*0264*/ 	.short	0x0100
        /*0266*/ 	.byte	0x04
	.zero		1


	//   ....[24]....
        /*0268*/ 	.word	0x000007f0
        /*026c*/ 	.word	0x000000ff
        /*0270*/ 	.word	0x00000060
        /*0274*/ 	.short	0x0100
        /*0276*/ 	.byte	0x04
	.zero		1


	//   ....[25]....
        /*0278*/ 	.word	0x00000800
        /*027c*/ 	.word	0x000000ff
        /*0280*/ 	.word	0x00000180
        /*0284*/ 	.short	0x0100
        /*0286*/ 	.byte	0x04
	.zero		1


	//   ....[26]....
        /*0288*/ 	.word	0x00000810
        /*028c*/ 	.word	0x000000ff
        /*0290*/ 	.word	0x00000068
        /*0294*/ 	.short	0x0100
        /*0296*/ 	.byte	0x04
	.zero		1


	//   ....[27]....
        /*0298*/ 	.word	0x00000820
        /*029c*/ 	.word	0x000000ff
        /*02a0*/ 	.word	0x00000188
        /*02a4*/ 	.short	0x0100
        /*02a6*/ 	.byte	0x04
	.zero		1


	//   ....[28]....
        /*02a8*/ 	.word	0x00000830
        /*02ac*/ 	.word	0x000000ff
        /*02b0*/ 	.word	0x00000070
        /*02b4*/ 	.short	0x0100
        /*02b6*/ 	.byte	0x04
	.zero		1


	//   ....[29]....
        /*02b8*/ 	.word	0x00000840
        /*02bc*/ 	.word	0x000000ff
        /*02c0*/ 	.word	0x00000190
        /*02c4*/ 	.short	0x0100
        /*02c6*/ 	.byte	0x04
	.zero		1


	//   ....[30]....
        /*02c8*/ 	.word	0x00000850
        /*02cc*/ 	.word	0x000000ff
        /*02d0*/ 	.word	0x00000078
        /*02d4*/ 	.short	0x0100
        /*02d6*/ 	.byte	0x04
	.zero		1


	//   ....[31]....
        /*02d8*/ 	.word	0x00000860
        /*02dc*/ 	.word	0x000000ff
        /*02e0*/ 	.word	0x00000198
        /*02e4*/ 	.short	0x0100
        /*02e6*/ 	.byte	0x04
	.zero		1


	//   ....[32]....
        /*02e8*/ 	.word	0x00000870
        /*02ec*/ 	.word	0x000000ff
        /*02f0*/ 	.word	0x00000080
        /*02f4*/ 	.short	0x0100
        /*02f6*/ 	.byte	0x04
	.zero		1


	//   ....[33]....
        /*02f8*/ 	.word	0x00000880
        /*02fc*/ 	.word	0x000000ff
        /*0300*/ 	.word	0x000001a0
        /*0304*/ 	.short	0x0100
        /*0306*/ 	.byte	0x04
	.zero		1


	//   ....[34]....
        /*0308*/ 	.word	0x00000890
        /*030c*/ 	.word	0x000000ff
        /*0310*/ 	.word	0x00000088
        /*0314*/ 	.short	0x0100
        /*0316*/ 	.byte	0x04
	.zero		1


	//   ....[35]....
        /*0318*/ 	.word	0x000008a0
        /*031c*/ 	.word	0x000000ff
        /*0320*/ 	.word	0x000001a8
        /*0324*/ 	.short	0x0100
        /*0326*/ 	.byte	0x04
	.zero		1


	//   ....[36]....
        /*0328*/ 	.word	0x000008b0
        /*032c*/ 	.word	0x000000ff
        /*0330*/ 	.word	0x00000090
        /*0334*/ 	.short	0x0100
        /*0336*/ 	.byte	0x04
	.zero		1


	//   ....[37]....
        /*0338*/ 	.word	0x000008c0
        /*033c*/ 	.word	0x000000ff
        /*0340*/ 	.word	0x000001b0
        /*0344*/ 	.short	0x0100
        /*0346*/ 	.byte	0x04
	.zero		1


	//   ....[38]....
        /*0348*/ 	.word	0x000008d0
        /*034c*/ 	.word	0x000000ff
        /*0350*/ 	.word	0x00000098
        /*0354*/ 	.short	0x0100
        /*0356*/ 	.byte	0x04
	.zero		1


	//   ....[39]....
        /*0358*/ 	.word	0x000008e0
        /*035c*/ 	.word	0x000000ff
        /*0360*/ 	.word	0x000001b8
        /*0364*/ 	.short	0x0100
        /*0366*/ 	.byte	0x04
	.zero		1


	//   ....[40]....
        /*0368*/ 	.word	0x000008f0
        /*036c*/ 	.word	0x000000ff
        /*0370*/ 	.word	0x000000a0
        /*0374*/ 	.short	0x0100
        /*0376*/ 	.byte	0x04
	.zero		1


	//   ....[41]....
        /*0378*/ 	.word	0x00000900
        /*037c*/ 	.word	0x000000ff
        /*0380*/ 	.word	0x000001c0
        /*0384*/ 	.short	0x0100
        /*0386*/ 	.byte	0x04
	.zero		1


	//   ....[42]....
        /*0388*/ 	.word	0x00000910
        /*038c*/ 	.word	0x000000ff
        /*0390*/ 	.word	0x000000a8
        /*0394*/ 	.short	0x0100
        /*0396*/ 	.byte	0x04
	.zero		1


	//   ....[43]....
        /*0398*/ 	.word	0x00000920
        /*039c*/ 	.word	0x000000ff
        /*03a0*/ 	.word	0x000001c8
        /*03a4*/ 	.short	0x0100
        /*03a6*/ 	.byte	0x04
	.zero		1


	//   ....[44]....
        /*03a8*/ 	.word	0x00000930
        /*03ac*/ 	.word	0x000000ff
        /*03b0*/ 	.word	0x000000b0
        /*03b4*/ 	.short	0x0100
        /*03b6*/ 	.byte	0x04
	.zero		1


	//   ....[45]....
        /*03b8*/ 	.word	0x00000940
        /*03bc*/ 	.word	0x000000ff
        /*03c0*/ 	.word	0x000001d0
        /*03c4*/ 	.short	0x0100
        /*03c6*/ 	.byte	0x04
	.zero		1


	//   ....[46]....
        /*03c8*/ 	.word	0x00000950
        /*03cc*/ 	.word	0x000000ff
        /*03d0*/ 	.word	0x000000b8
        /*03d4*/ 	.short	0x0100
        /*03d6*/ 	.byte	0x04
	.zero		1


	//   ....[47]....
        /*03d8*/ 	.word	0x00000960
        /*03dc*/ 	.word	0x000000ff
        /*03e0*/ 	.word	0x000001d8
        /*03e4*/ 	.short	0x0100
        /*03e6*/ 	.byte	0x04
	.zero		1


	//   ....[48]....
        /*03e8*/ 	.word	0x00000970
        /*03ec*/ 	.word	0x000000ff
        /*03f0*/ 	.word	0x000000c0
        /*03f4*/ 	.short	0x0100
        /*03f6*/ 	.byte	0x04
	.zero		1


	//   ....[49]....
        /*03f8*/ 	.word	0x00000980
        /*03fc*/ 	.word	0x000000ff
        /*0400*/ 	.word	0x000001e0
        /*0404*/ 	.short	0x0100
        /*0406*/ 	.byte	0x04
	.zero		1


	//   ....[50]....
        /*0408*/ 	.word	0x00000990
        /*040c*/ 	.word	0x000000ff
        /*0410*/ 	.word	0x000000c8
        /*0414*/ 	.short	0x0100
        /*0416*/ 	.byte	0x04
	.zero		1


	//   ....[51]....
        /*0418*/ 	.word	0x000009a0
        /*041c*/ 	.word	0x000000ff
        /*0420*/ 	.word	0x000001e8
        /*0424*/ 	.short	0x0100
        /*0426*/ 	.byte	0x04
	.zero		1


	//   ....[52]....
        /*0428*/ 	.word	0x000009b0
        /*042c*/ 	.word	0x000000ff
        /*0430*/ 	.word	0x000000d0
        /*0434*/ 	.short	0x0100
        /*0436*/ 	.byte	0x04
	.zero		1


	//   ....[53]....
        /*0438*/ 	.word	0x000009c0
        /*043c*/ 	.word	0x000000ff
        /*0440*/ 	.word	0x000001f0
        /*0444*/ 	.short	0x0100
        /*0446*/ 	.byte	0x04
	.zero		1


	//   ....[54]....
        /*0448*/ 	.word	0x000009d0
        /*044c*/ 	.word	0x000000ff
        /*0450*/ 	.word	0x000000d8
        /*0454*/ 	.short	0x0100
        /*0456*/ 	.byte	0x04
	.zero		1


	//   ....[55]....
        /*0458*/ 	.word	0x000009e0
        /*045c*/ 	.word	0x000000ff
        /*0460*/ 	.word	0x000001f8
        /*0464*/ 	.short	0x0100
        /*0466*/ 	.byte	0x04
	.zero		1


	//   ....[56]....
        /*0468*/ 	.word	0x000009f0
        /*046c*/ 	.word	0x000000ff
        /*0470*/ 	.word	0x000000e0
        /*0474*/ 	.short	0x0100
        /*0476*/ 	.byte	0x04
	.zero		1


	//   ....[57]....
        /*0478*/ 	.word	0x00000a00
        /*047c*/ 	.word	0x000000ff
        /*0480*/ 	.word	0x00000200
        /*0484*/ 	.short	0x0100
        /*0486*/ 	.byte	0x04
	.zero		1


	//   ....[58]....
        /*0488*/ 	.word	0x00000a10
        /*048c*/ 	.word	0x000000ff
        /*0490*/ 	.word	0x000000e8
        /*0494*/ 	.short	0x0100
        /*0496*/ 	.byte	0x04
	.zero		1


	//   ....[59]....
        /*0498*/ 	.word	0x00000a20
        /*049c*/ 	.word	0x000000ff
        /*04a0*/ 	.word	0x00000208
        /*04a4*/ 	.short	0x0100
        /*04a6*/ 	.byte	0x04
	.zero		1


	//   ....[60]....
        /*04a8*/ 	.word	0x00000a30
        /*04ac*/ 	.word	0x000000ff
        /*04b0*/ 	.word	0x000000f0
        /*04b4*/ 	.short	0x0100
        /*04b6*/ 	.byte	0x04
	.zero		1


	//   ....[61]....
        /*04b8*/ 	.word	0x00000a40
        /*04bc*/ 	.word	0x000000ff
        /*04c0*/ 	.word	0x00000210
        /*04c4*/ 	.short	0x0100
        /*04c6*/ 	.byte	0x04
	.zero		1


	//   ....[62]....
        /*04c8*/ 	.word	0x00000a50
        /*04cc*/ 	.word	0x000000ff
        /*04d0*/ 	.word	0x000000f8
        /*04d4*/ 	.short	0x0100
        /*04d6*/ 	.byte	0x04
	.zero		1


	//   ....[63]....
        /*04d8*/ 	.word	0x00000a60
        /*04dc*/ 	.word	0x000000ff
        /*04e0*/ 	.word	0x00000218
        /*04e4*/ 	.short	0x0100
        /*04e6*/ 	.byte	0x04
	.zero		1


	//   ....[64]....
        /*04e8*/ 	.word	0x00000a70
        /*04ec*/ 	.word	0x000000ff
        /*04f0*/ 	.word	0x00000100
        /*04f4*/ 	.short	0x0100
        /*04f6*/ 	.byte	0x04
	.zero		1


	//   ....[65]....
        /*04f8*/ 	.word	0x00000a80
        /*04fc*/ 	.word	0x000000ff
        /*0500*/ 	.word	0x00000220
        /*0504*/ 	.short	0x0100
        /*0506*/ 	.byte	0x04
	.zero		1


	//   ....[66]....
        /*0508*/ 	.word	0x00000a90
        /*050c*/ 	.word	0x000000ff
        /*0510*/ 	.word	0x00000108
        /*0514*/ 	.short	0x0100
        /*0516*/ 	.byte	0x04
	.zero		1


	//   ....[67]....
        /*0518*/ 	.word	0x00000aa0
        /*051c*/ 	.word	0x000000ff
        /*0520*/ 	.word	0x00000228
        /*0524*/ 	.short	0x0100
        /*0526*/ 	.byte	0x04
	.zero		1


	//   ....[68]....
        /*0528*/ 	.word	0x00000ab0
        /*052c*/ 	.word	0x000000ff
        /*0530*/ 	.word	0x00000110
        /*0534*/ 	.short	0x0100
        /*0536*/ 	.byte	0x04
	.zero		1


	//   ....[69]....
        /*0538*/ 	.word	0x00000ac0
        /*053c*/ 	.word	0x000000ff
        /*0540*/ 	.word	0x00000230
        /*0544*/ 	.short	0x0100
        /*0546*/ 	.byte	0x04
	.zero		1


	//   ....[70]....
        /*0548*/ 	.word	0x00000ad0
        /*054c*/ 	.word	0x000000ff
        /*0550*/ 	.word	0x00000118
        /*0554*/ 	.short	0x0100
        /*0556*/ 	.byte	0x04
	.zero		1


	//   ....[71]....
        /*0558*/ 	.word	0x00000ae0
        /*055c*/ 	.word	0x000000ff
        /*0560*/ 	.word	0x00000238
        /*0564*/ 	.short	0x0100
        /*0566*/ 	.byte	0x04
	.zero		1


	//   ....[72]....
        /*0568*/ 	.word	0x00000c20
        /*056c*/ 	.word	0x000000ff
        /*0570*/ 	.word	0x00000240
        /*0574*/ 	.short	0x0100
        /*0576*/ 	.byte	0x04
	.zero		1


	//   ....[73]....
        /*0578*/ 	.word	0x00000c30
        /*057c*/ 	.word	0x000000ff
        /*0580*/ 	.word	0x00000248
        /*0584*/ 	.short	0x0100
        /*0586*/ 	.byte	0x04
	.zero		1


	//   ....[74]....
        /*0588*/ 	.word	0x00000d20
        /*058c*/ 	.word	0x000000ff
        /*0590*/ 	.word	0x00000250
        /*0594*/ 	.short	0x0100
        /*0596*/ 	.byte	0x04
	.zero		1


	//   ....[75]....
        /*0598*/ 	.word	0x00000d30
        /*059c*/ 	.word	0x000000ff
        /*05a0*/ 	.word	0x00000258
        /*05a4*/ 	.short	0x0100
        /*05a6*/ 	.byte	0x04
	.zero		1


	//   ....[76]....
        /*05a8*/ 	.word	0x00000e70
        /*05ac*/ 	.word	0x000000ff
        /*05b0*/ 	.word	0x00000260
        /*05b4*/ 	.short	0x0100
        /*05b6*/ 	.byte	0x06
	.zero		1


	//   ....[77]....
        /*05b8*/ 	.word	0x00000e80
        /*05bc*/ 	.word	0x000000ff
        /*05c0*/ 	.word	0x00000268
        /*05c4*/ 	.short	0x0100
        /*05c6*/ 	.byte	0x06
	.zero		1


	//   ....[78]....
        /*05c8*/ 	.word	0x00000fc0
        /*05cc*/ 	.word	0x000000ff
        /*05d0*/ 	.word	0x00000270
        /*05d4*/ 	.short	0x0100
        /*05d6*/ 	.byte	0x04
	.zero		1


	//   ....[79]....
        /*05d8*/ 	.word	0x00000fd0
        /*05dc*/ 	.word	0x000000ff
        /*05e0*/ 	.word	0x00000280
        /*05e4*/ 	.short	0x0100
        /*05e6*/ 	.byte	0x04
	.zero		1


	//   ....[80]....
        /*05e8*/ 	.word	0x00000fe0
        /*05ec*/ 	.word	0x000000ff
        /*05f0*/ 	.word	0x00000278
        /*05f4*/ 	.short	0x0100
        /*05f6*/ 	.byte	0x04
	.zero		1


	//   ....[81]....
        /*05f8*/ 	.word	0x00000ff0
        /*05fc*/ 	.word	0x000000ff
        /*0600*/ 	.word	0x00000288
        /*0604*/ 	.short	0x0100
        /*0606*/ 	.byte	0x04
	.zero		1


	//   ....[82]....
        /*0608*/ 	.word	0x000010f0
        /*060c*/ 	.word	0x000000ff
        /*0610*/ 	.word	0x00000290
        /*0614*/ 	.short	0x0100
        /*0616*/ 	.byte	0x06
	.zero		1


	//   ....[83]....
        /*0618*/ 	.word	0x00001c10
        /*061c*/ 	.word	0x000000ff
        /*0620*/ 	.word	0x00000120
        /*0624*/ 	.short	0x010a
        /*0626*/ 	.byte	0x04
	.zero		1


	//   ....[84]....
        /*0628*/ 	.word	0x00001e90
        /*062c*/ 	.word	0x000000ff
        /*0630*/ 	.word	0x00000120
        /*0634*/ 	.short	0x010a
        /*0636*/ 	.byte	0x09
	.zero		1


	//   ....[85]....
        /*0638*/ 	.word	0x00002040
        /*063c*/ 	.word	0x000000ff
        /*0640*/ 	.word	0x00000120
        /*0644*/ 	.short	0x010a
        /*0646*/ 	.byte	0x07
	.zero		1


	//   ....[86]....
        /*0648*/ 	.word	0x00002210
        /*064c*/ 	.word	0x000000ff
        /*0650*/ 	.word	0x00000258
        /*0654*/ 	.short	0x0101
        /*0656*/ 	.byte	0x19
	.zero		1


	//   ....[87]....
        /*0658*/ 	.word	0x00002240
        /*065c*/ 	.word	0x000000ff
        /*0660*/ 	.word	0x00000120
        /*0664*/ 	.short	0x010a
        /*0666*/ 	.byte	0x04
	.zero		1


	//   ....[88]....
        /*0668*/ 	.word	0x00002460
        /*066c*/ 	.word	0x000000ff
        /*0670*/ 	.word	0x00000120
        /*0674*/ 	.short	0x010a
        /*0676*/ 	.byte	0x09
	.zero		1


	//   ....[89]....
        /*0678*/ 	.word	0x00002610
        /*067c*/ 	.word	0x000000ff
        /*0680*/ 	.word	0x00000120
        /*0684*/ 	.short	0x010a
        /*0686*/ 	.byte	0x07
	.zero		1


	//   ....[90]....
        /*0688*/ 	.word	0x000027f0
        /*068c*/ 	.word	0x000000ff
        /*0690*/ 	.word	0x00000260
        /*0694*/ 	.short	0x010a
        /*0696*/ 	.byte	0x19
	.zero		1


	//   ....[91]....
        /*0698*/ 	.word	0x000028b0
        /*069c*/ 	.word	0x000000ff
        /*06a0*/ 	.word	0x00000000
        /*06a4*/ 	.short	0x0101
        /*06a6*/ 	.byte	0x04
	.zero		1


	//   ....[92]....
        /*06a8*/ 	.word	0x00002ea0
        /*06ac*/ 	.word	0x000000ff
        /*06b0*/ 	.word	0x00000000
        /*06b4*/ 	.short	0x010a
        /*06b6*/ 	.byte	0x04
	.zero		1


	//   ....[93]....
        /*06b8*/ 	.word	0x00002f40
        /*06bc*/ 	.word	0x000000ff
        /*06c0*/ 	.word	0x00000000
        /*06c4*/ 	.short	0x010a
        /*06c6*/ 	.byte	0x05
	.zero		1


	//   ....[94]....
        /*06c8*/ 	.word	0x00002fe0
        /*06cc*/ 	.word	0x000000ff
        /*06d0*/ 	.word	0x00000000
        /*06d4*/ 	.short	0x010a
        /*06d6*/ 	.byte	0x05
	.zero		1


	//   ....[95]....
        /*06d8*/ 	.word	0x00003080
        /*06dc*/ 	.word	0x000000ff
        /*06e0*/ 	.word	0x00000000
        /*06e4*/ 	.short	0x010a
        /*06e6*/ 	.byte	0x05
	.zero		1


	//   ....[96]....
        /*06e8*/ 	.word	0x00003120
        /*06ec*/ 	.word	0x000000ff
        /*06f0*/ 	.word	0x00000000
        /*06f4*/ 	.short	0x010a
        /*06f6*/ 	.byte	0x05
	.zero		1


	//   ....[97]....
        /*06f8*/ 	.word	0x000031c0
        /*06fc*/ 	.word	0x000000ff
        /*0700*/ 	.word	0x00000000
        /*0704*/ 	.short	0x010a
        /*0706*/ 	.byte	0x05
	.zero		1


	//   ....[98]....
        /*0708*/ 	.word	0x00003260
        /*070c*/ 	.word	0x000000ff
        /*0710*/ 	.word	0x00000000
        /*0714*/ 	.short	0x010a
        /*0716*/ 	.byte	0x05
	.zero		1


	//   ....[99]....
        /*0718*/ 	.word	0x00003300
        /*071c*/ 	.word	0x000000ff
        /*0720*/ 	.word	0x00000000
        /*0724*/ 	.short	0x010a
        /*0726*/ 	.byte	0x05
	.zero		1


	//   ....[100]....
        /*0728*/ 	.word	0x000033a0
        /*072c*/ 	.word	0x000000ff
        /*0730*/ 	.word	0x00000000
        /*0734*/ 	.short	0x010a
        /*0736*/ 	.byte	0x05
	.zero		1


	//   ....[101]....
        /*0738*/ 	.word	0x00003440
        /*073c*/ 	.word	0x000000ff
        /*0740*/ 	.word	0x00000000
        /*0744*/ 	.short	0x010a
        /*0746*/ 	.byte	0x05
	.zero		1


	//   ....[102]....
        /*0748*/ 	.word	0x000034e0
        /*074c*/ 	.word	0x000000ff
        /*0750*/ 	.word	0x00000000
        /*0754*/ 	.short	0x010a
        /*0756*/ 	.byte	0x05
	.zero		1


	//   ....[103]....
        /*0758*/ 	.word	0x00003580
        /*075c*/ 	.word	0x000000ff
        /*0760*/ 	.word	0x00000000
        /*0764*/ 	.short	0x010a
        /*0766*/ 	.byte	0x05
	.zero		1


	//   ....[104]....
        /*0768*/ 	.word	0x00003620
        /*076c*/ 	.word	0x000000ff
        /*0770*/ 	.word	0x00000000
        /*0774*/ 	.short	0x010a
        /*0776*/ 	.byte	0x05
	.zero		1


	//   ....[105]....
        /*0778*/ 	.word	0x000036c0
        /*077c*/ 	.word	0x000000ff
        /*0780*/ 	.word	0x00000000
        /*0784*/ 	.short	0x010a
        /*0786*/ 	.byte	0x05
	.zero		1


	//   ....[106]....
        /*0788*/ 	.word	0x00003760
        /*078c*/ 	.word	0x000000ff
        /*0790*/ 	.word	0x00000000
        /*0794*/ 	.short	0x010a
        /*0796*/ 	.byte	0x05
	.zero		1


	//   ....[107]....
        /*0798*/ 	.word	0x00003800
        /*079c*/ 	.word	0x000000ff
        /*07a0*/ 	.word	0x00000000
        /*07a4*/ 	.short	0x010a
        /*07a6*/ 	.byte	0x05
	.zero		1


	//   ....[108]....
        /*07a8*/ 	.word	0x000038a0
        /*07ac*/ 	.word	0x000000ff
        /*07b0*/ 	.word	0x00000000
        /*07b4*/ 	.short	0x010a
        /*07b6*/ 	.byte	0x05
	.zero		1


	//   ....[109]....
        /*07b8*/ 	.word	0x00003940
        /*07bc*/ 	.word	0x000000ff
        /*07c0*/ 	.word	0x00000000
        /*07c4*/ 	.short	0x010a
        /*07c6*/ 	.byte	0x05
	.zero		1


	//   ....[110]....
        /*07c8*/ 	.word	0x000039e0
        /*07cc*/ 	.word	0x000000ff
        /*07d0*/ 	.word	0x00000000
        /*07d4*/ 	.short	0x010a
        /*07d6*/ 	.byte	0x05
	.zero		1


	//   ....[111]....
        /*07d8*/ 	.word	0x00003a80
        /*07dc*/ 	.word	0x000000ff
        /*07e0*/ 	.word	0x00000000
        /*07e4*/ 	.short	0x010a
        /*07e6*/ 	.byte	0x05
	.zero		1


	//   ....[112]....
        /*07e8*/ 	.word	0x00003b20
        /*07ec*/ 	.word	0x000000ff
        /*07f0*/ 	.word	0x00000000
        /*07f4*/ 	.short	0x010a
        /*07f6*/ 	.byte	0x05
	.zero		1


	//   ....[113]....
        /*07f8*/ 	.word	0x00003bc0
        /*07fc*/ 	.word	0x000000ff
        /*0800*/ 	.word	0x00000000
        /*0804*/ 	.short	0x010a
        /*0806*/ 	.byte	0x05
	.zero		1


	//   ....[114]....
        /*0808*/ 	.word	0x00003c60
        /*080c*/ 	.word	0x000000ff
        /*0810*/ 	.word	0x00000000
        /*0814*/ 	.short	0x010a
        /*0816*/ 	.byte	0x05
	.zero		1


	//   ....[115]....
        /*0818*/ 	.word	0x00003d00
        /*081c*/ 	.word	0x000000ff
        /*0820*/ 	.word	0x00000000
        /*0824*/ 	.short	0x010a
        /*0826*/ 	.byte	0x05
	.zero		1


	//   ....[116]....
        /*0828*/ 	.word	0x00003da0
        /*082c*/ 	.word	0x000000ff
        /*0830*/ 	.word	0x00000000
        /*0834*/ 	.short	0x010a
        /*0836*/ 	.byte	0x05
	.zero		1


	//   ....[117]....
        /*0838*/ 	.word	0x00003e40
        /*083c*/ 	.word	0x000000ff
        /*0840*/ 	.word	0x00000000
        /*0844*/ 	.short	0x010a
        /*0846*/ 	.byte	0x05
	.zero		1


	//   ....[118]....
        /*0848*/ 	.word	0x00003ee0
        /*084c*/ 	.word	0x000000ff
        /*0850*/ 	.word	0x00000000
        /*0854*/ 	.short	0x010a
        /*0856*/ 	.byte	0x05
	.zero		1


	//   ....[119]....
        /*0858*/ 	.word	0x00003f80
        /*085c*/ 	.word	0x000000ff
        /*0860*/ 	.word	0x00000000
        /*0864*/ 	.short	0x010a
        /*0866*/ 	.byte	0x05
	.zero		1


	//   ....[120]....
        /*0868*/ 	.word	0x00004020
        /*086c*/ 	.word	0x000000ff
        /*0870*/ 	.word	0x00000000
        /*0874*/ 	.short	0x010a
        /*0876*/ 	.byte	0x05
	.zero		1


	//   ....[121]....
        /*0878*/ 	.word	0x000040c0
        /*087c*/ 	.word	0x000000ff
        /*0880*/ 	.word	0x00000000
        /*0884*/ 	.short	0x010a
        /*0886*/ 	.byte	0x05
	.zero		1


	//   ....[122]....
        /*0888*/ 	.word	0x00004160
        /*088c*/ 	.word	0x000000ff
        /*0890*/ 	.word	0x00000000
        /*0894*/ 	.short	0x010a
        /*0896*/ 	.byte	0x05
	.zero		1


	//   ....[123]....
        /*0898*/ 	.word	0x00004200
        /*089c*/ 	.word	0x000000ff
        /*08a0*/ 	.word	0x00000000
        /*08a4*/ 	.short	0x010a
        /*08a6*/ 	.byte	0x05
	.zero		1


	//   ....[124]....
        /*08a8*/ 	.word	0x000042a0
        /*08ac*/ 	.word	0x000000ff
        /*08b0*/ 	.word	0x00000000
        /*08b4*/ 	.short	0x010a
        /*08b6*/ 	.byte	0x05
	.zero		1


	//   ....[125]....
        /*08b8*/ 	.word	0x00004340
        /*08bc*/ 	.word	0x000000ff
        /*08c0*/ 	.word	0x00000000
        /*08c4*/ 	.short	0x010a
        /*08c6*/ 	.byte	0x05
	.zero		1


	//   ....[126]....
        /*08c8*/ 	.word	0x000043e0
        /*08cc*/ 	.word	0x000000ff
        /*08d0*/ 	.word	0x00000000
        /*08d4*/ 	.short	0x010a
        /*08d6*/ 	.byte	0x05
	.zero		1


	//   ....[127]....
        /*08d8*/ 	.word	0x00004490
        /*08dc*/ 	.word	0x00000000
        /*08e0*/ 	.word	0x00000000
        /*08e4*/ 	.short	0x010a
        /*08e6*/ 	.byte	0xff
	.zero		1


	//   ....[128]....
        /*08e8*/ 	.word	0x000045e0
        /*08ec*/ 	.word	0x000000ff
        /*08f0*/ 	.word	0x00000268
        /*08f4*/ 	.short	0x010a
        /*08f6*/ 	.byte	0x04
	.zero		1


	//   ....[129]....
        /*08f8*/ 	.word	0x00004680
        /*08fc*/ 	.word	0x000000ff
        /*0900*/ 	.word	0x00000260
        /*0904*/ 	.short	0x010a
        /*0906*/ 	.byte	0x04
	.zero		1


	//   ....[130]....
        /*0908*/ 	.word	0x00004720
        /*090c*/ 	.word	0x000000ff
        /*0910*/ 	.word	0x00000000
        /*0914*/ 	.short	0x0101
        /*0916*/ 	.byte	0x05
	.zero		1


	//   ....[131]....
        /*0918*/ 	.word	0x00004760
        /*091c*/ 	.word	0x000000ff
        /*0920*/ 	.word	0x00000268
        /*0924*/ 	.short	0x0106
        /*0926*/ 	.byte	0x04
	.zero		1


	//   ....[132]....
        /*0928*/ 	.word	0x000047a0
        /*092c*/ 	.word	0x00000000
        /*0930*/ 	.word	0x00000268
        /*0934*/ 	.short	0x010a
        /*0936*/ 	.byte	0xff
	.zero		1


	//   ....[133]....
        /*0938*/ 	.word	0x000049f0
        /*093c*/ 	.word	0x000000ff
        /*0940*/ 	.word	0x00000008
        /*0944*/ 	.short	0x010a
        /*0946*/ 	.byte	0x05
	.zero		1


	//   ....[134]....
        /*0948*/ 	.word	0x00004a10
        /*094c*/ 	.word	0x000000ff
        /*0950*/ 	.word	0x00000008
        /*0954*/ 	.short	0x010a
        /*0956*/ 	.byte	0x05
	.zero		1


	//   ....[135]....
        /*0958*/ 	.word	0x00004ba0
        /*095c*/ 	.word	0x000000ff
        /*0960*/ 	.word	0x00000008
        /*0964*/ 	.short	0x010a
        /*0966*/ 	.byte	0x05
	.zero		1


	//   ....[136]....
        /*0968*/ 	.word	0x00004bc0
        /*096c*/ 	.word	0x000000ff
        /*0970*/ 	.word	0x00000008
        /*0974*/ 	.short	0x010a
        /*0976*/ 	.byte	0x05
	.zero		1


	//   ....[137]....
        /*0978*/ 	.word	0x00004c80
        /*097c*/ 	.word	0x000000ff
        /*0980*/ 	.word	0x00000000
        /*0984*/ 	.short	0x0101
        /*0986*/ 	.byte	0x04
	.zero		1


	//   ....[138]....
        /*0988*/ 	.word	0x00004fd0
        /*098c*/ 	.word	0x000000ff
        /*0990*/ 	.word	0x00000260
        /*0994*/ 	.short	0x010a
        /*0996*/ 	.byte	0x11
	.zero		1


	//   ....[139]....
        /*0998*/ 	.word	0x00005070
        /*099c*/ 	.word	0x000000ff
        /*09a0*/ 	.word	0x00000000
        /*09a4*/ 	.short	0x0101
        /*09a6*/ 	.byte	0x1d
	.zero		1


	//   ....[140]....
        /*09a8*/ 	.word	0x000050b0
        /*09ac*/ 	.word	0x000000ff
        /*09b0*/ 	.word	0x00000280
        /*09b4*/ 	.short	0x010a
        /*09b6*/ 	.byte	0x16
	.zero		1


	//   ....[141]....
        /*09b8*/ 	.word	0x00005160
        /*09bc*/ 	.word	0x000000ff
        /*09c0*/ 	.word	0x00000000
        /*09c4*/ 	.short	0x010a
        /*09c6*/ 	.byte	0x04
	.zero		1


	//   ....[142]....
        /*09c8*/ 	.word	0x000051a0
        /*09cc*/ 	.word	0x000000ff
        /*09d0*/ 	.word	0x00000000
        /*09d4*/ 	.short	0x010a
        /*09d6*/ 	.byte	0x0a
	.zero		1


	//   ....[143]....
        /*09d8*/ 	.word	0x000052c0
        /*09dc*/ 	.word	0x000000ff
        /*09e0*/ 	.word	0x00000000
        /*09e4*/ 	.short	0x010a
        /*09e6*/ 	.byte	0x04
	.zero		1


	//   ....[144]....
        /*09e8*/ 	.word	0x00005560
        /*09ec*/ 	.word	0x000000ff
        /*09f0*/ 	.word	0x00000000
        /*09f4*/ 	.short	0x010a
        /*09f6*/ 	.byte	0x04
	.zero		1


	//   ....[145]....
        /*09f8*/ 	.word	0x00005600
        /*09fc*/ 	.word	0x00000000
        /*0a00*/ 	.word	0x00000000
        /*0a04*/ 	.short	0x010a
        /*0a06*/ 	.byte	0xff
	.zero		1


	//   ....[146]....
        /*0a08*/ 	.word	0x00005640
        /*0a0c*/ 	.word	0x00000000
        /*0a10*/ 	.word	0x00000000
        /*0a14*/ 	.short	0x010a
        /*0a16*/ 	.byte	0xff
	.zero		1


	//   ....[147]....
        /*0a18*/ 	.word	0x000056b0
        /*0a1c*/ 	.word	0x000000ff
        /*0a20*/ 	.word	0x00000000
        /*0a24*/ 	.short	0x0101
        /*0a26*/ 	.byte	0x04
	.zero		1


	//   ....[148]....
        /*0a28*/ 	.word	0x000056f0
        /*0a2c*/ 	.word	0x000000ff
        /*0a30*/ 	.word	0x00000290
        /*0a34*/ 	.short	0x010a
        /*0a36*/ 	.byte	0x11
	.zero		1


	//   ....[149]....
        /*0a38*/ 	.word	0x00005750
        /*0a3c*/ 	.word	0x000000ff
        /*0a40*/ 	.word	0x00000000
        /*0a44*/ 	.short	0x0101
        /*0a46*/ 	.byte	0x04
	.zero		1


	//   ....[150]....
        /*0a48*/ 	.word	0x00005c00
        /*0a4c*/ 	.word	0x000000ff
        /*0a50*/ 	.word	0x00000260
        /*0a54*/ 	.short	0x010a
        /*0a56*/ 	.byte	0x13
	.zero		1


	//   ....[151]....
        /*0a58*/ 	.word	0x00005ca0
        /*0a5c*/ 	.word	0x000000ff
        /*0a60*/ 	.word	0x00000000
        /*0a64*/ 	.short	0x0101
        /*0a66*/ 	.byte	0x20
	.zero		1


	//   ....[152]....
        /*0a68*/ 	.word	0x000061e0
        /*0a6c*/ 	.word	0x000000ff
        /*0a70*/ 	.word	0x00000258
        /*0a74*/ 	.short	0x010a
        /*0a76*/ 	.byte	0x13
	.zero		1


	//   ....[153]....
        /*0a78*/ 	.word	0x00006370
        /*0a7c*/ 	.word	0x000000ff
        /*0a80*/ 	.word	0x00000248
        /*0a84*/ 	.short	0x010a
        /*0a86*/ 	.byte	0x13
	.zero		1


	//   ....[154]....
        /*0a88*/ 	.word	0x00006660
        /*0a8c*/ 	.word	0x000000ff
        /*0a90*/ 	.word	0x00000240
        /*0a94*/ 	.short	0x010b
        /*0a96*/ 	.byte	0x13
	.zero		1


	//   ....[155]....
        /*0a98*/ 	.word	0x00006670
        /*0a9c*/ 	.word	0x000000ff
        /*0aa0*/ 	.word	0x00000000
        /*0aa4*/ 	.short	0x0101
        /*0aa6*/ 	.byte	0x21
	.zero		1


	//   ....[156]....
        /*0aa8*/ 	.word	0x000066b0
        /*0aac*/ 	.word	0x00000000
        /*0ab0*/ 	.word	0x00000248
        /*0ab4*/ 	.short	0x010a
        /*0ab6*/ 	.byte	0xff
	.zero		1


	//   ....[157]....
        /*0ab8*/ 	.word	0x00006a40
        /*0abc*/ 	.word	0x000000ff
        /*0ac0*/ 	.word	0x00000260
        /*0ac4*/ 	.short	0x010a
        /*0ac6*/ 	.byte	0x2c
	.zero		1


	//   ....[158]....
        /*0ac8*/ 	.word	0x00006b10
        /*0acc*/ 	.word	0x000000ff
        /*0ad0*/ 	.word	0x00000000
        /*0ad4*/ 	.short	0x0101
        /*0ad6*/ 	.byte	0x04
	.zero		1


	//   ....[159]....
        /*0ad8*/ 	.word	0x00007630
        /*0adc*/ 	.word	0x000000ff
        /*0ae0*/ 	.word	0x00000240
        /*0ae4*/ 	.short	0x010a
        /*0ae6*/ 	.byte	0x2c
	.zero		1


	//   ....[160]....
        /*0ae8*/ 	.word	0x00007650
        /*0aec*/ 	.word	0x0000005a
        /*0af0*/ 	.word	0x00000270
        /*0af4*/ 	.short	0x010a
        /*0af6*/ 	.byte	0xff
	.zero		1


	//   ....[161]....
        /*0af8*/ 	.word	0x000077a0
        /*0afc*/ 	.word	0x000000ff
        /*0b00*/ 	.word	0x00000240
        /*0b04*/ 	.short	0x010a
        /*0b06*/ 	.byte	0x2c
	.zero		1


	//   ....[162]....
        /*0b08*/ 	.word	0x00007890
        /*0b0c*/ 	.word	0x000000ff
        /*0b10*/ 	.word	0x00000000
        /*0b14*/ 	.short	0x0101
        /*0b16*/ 	.byte	0x04
	.zero		1


	//   ....[163]....
        /*0b18*/ 	.word	0x000078f0
        /*0b1c*/ 	.word	0x0000005a
        /*0b20*/ 	.word	0x00000270
        /*0b24*/ 	.short	0x010a
        /*0b26*/ 	.byte	0xff
	.zero		1


	//   ....[164]....
        /*0b28*/ 	.word	0x00007cd0
        /*0b2c*/ 	.word	0x0000005a
        /*0b30*/ 	.word	0x00000000
        /*0b34*/ 	.short	0x0101
        /*0b36*/ 	.byte	0xff
	.zero		1


	//   ....[165]....
        /*0b38*/ 	.word	0x00008600
        /*0b3c*/ 	.word	0x00000000
        /*0b40*/ 	.word	0x00000120
        /*0b44*/ 	.short	0x010a
        /*0b46*/ 	.byte	0xff
	.zero		1


	//   ....[166]....
        /*0b48*/ 	.word	0x00008660
        /*0b4c*/ 	.word	0x00000000
        /*0b50*/ 	.word	0x00000120
        /*0b54*/ 	.short	0x010a
        /*0b56*/ 	.byte	0xff
	.zero		1


	//   ....[167]....
        /*0b58*/ 	.word	0x000086c0
        /*0b5c*/ 	.word	0x00000000
        /*0b60*/ 	.word	0x00000260
        /*0b64*/ 	.short	0x010a
        /*0b66*/ 	.byte	0xff
	.zero		1


	//   ....[168]....
        /*0b68*/ 	.word	0x00008720
        /*0b6c*/ 	.word	0x00000000
        /*0b70*/ 	.word	0x00000000
        /*0b74*/ 	.short	0x010a
        /*0b76*/ 	.byte	0xff
	.zero		1


	//   ....[169]....
        /*0b78*/ 	.word	0x00008780
        /*0b7c*/ 	.word	0x00000000
        /*0b80*/ 	.word	0x00000000
        /*0b84*/ 	.short	0x010a
        /*0b86*/ 	.byte	0xff
	.zero		1


	//   ....[170]....
        /*0b88*/ 	.word	0x000087e0
        /*0b8c*/ 	.word	0x00000000
        /*0b90*/ 	.word	0x00000000
        /*0b94*/ 	.short	0x010a
        /*0b96*/ 	.byte	0xff
	.zero		1


	//   ....[171]....
        /*0b98*/ 	.word	0x00008840
        /*0b9c*/ 	.word	0x00000000
        /*0ba0*/ 	.word	0x00000000
        /*0ba4*/ 	.short	0x010a
        /*0ba6*/ 	.byte	0xff
	.zero		1


	//   ....[172]....
        /*0ba8*/ 	.word	0x000088a0
        /*0bac*/ 	.word	0x00000000
        /*0bb0*/ 	.word	0x00000000
        /*0bb4*/ 	.short	0x010a
        /*0bb6*/ 	.byte	0xff
	.zero		1


	//   ....[173]....
        /*0bb8*/ 	.word	0x00008900
        /*0bbc*/ 	.word	0x00000000
        /*0bc0*/ 	.word	0x00000000
        /*0bc4*/ 	.short	0x010a
        /*0bc6*/ 	.byte	0xff
	.zero		1


	//   ....[174]....
        /*0bc8*/ 	.word	0x00008960
        /*0bcc*/ 	.word	0x00000000
        /*0bd0*/ 	.word	0x00000000
        /*0bd4*/ 	.short	0x010a
        /*0bd6*/ 	.byte	0xff
	.zero		1


	//   ....[175]....
        /*0bd8*/ 	.word	0x000089c0
        /*0bdc*/ 	.word	0x00000000
        /*0be0*/ 	.word	0x00000000
        /*0be4*/ 	.short	0x010a
        /*0be6*/ 	.byte	0xff
	.zero		1


	//   ....[176]....
        /*0be8*/ 	.word	0x00008a20
        /*0bec*/ 	.word	0x00000000
        /*0bf0*/ 	.word	0x00000000
        /*0bf4*/ 	.short	0x010a
        /*0bf6*/ 	.byte	0xff
	.zero		1


	//   ....[177]....
        /*0bf8*/ 	.word	0x00008a80
        /*0bfc*/ 	.word	0x00000000
        /*0c00*/ 	.word	0x00000000
        /*0c04*/ 	.short	0x010a
        /*0c06*/ 	.byte	0xff
	.zero		1


	//   ....[178]....
        /*0c08*/ 	.word	0x00008ae0
        /*0c0c*/ 	.word	0x00000000
        /*0c10*/ 	.word	0x00000000
        /*0c14*/ 	.short	0x010a
        /*0c16*/ 	.byte	0xff
	.zero		1


	//   ....[179]....
        /*0c18*/ 	.word	0x00008b40
        /*0c1c*/ 	.word	0x00000000
        /*0c20*/ 	.word	0x00000000
        /*0c24*/ 	.short	0x010a
        /*0c26*/ 	.byte	0xff
	.zero		1


	//   ....[180]....
        /*0c28*/ 	.word	0x00008ba0
        /*0c2c*/ 	.word	0x00000000
        /*0c30*/ 	.word	0x00000000
        /*0c34*/ 	.short	0x010a
        /*0c36*/ 	.byte	0xff
	.zero		1


	//   ....[181]....
        /*0c38*/ 	.word	0x00008c00
        /*0c3c*/ 	.word	0x00000000
        /*0c40*/ 	.word	0x00000000
        /*0c44*/ 	.short	0x010a
        /*0c46*/ 	.byte	0xff
	.zero		1


	//   ....[182]....
        /*0c48*/ 	.word	0x00008c60
        /*0c4c*/ 	.word	0x00000000
        /*0c50*/ 	.word	0x00000000
        /*0c54*/ 	.short	0x010a
        /*0c56*/ 	.byte	0xff
	.zero		1


	//   ....[183]....
        /*0c58*/ 	.word	0x00008cc0
        /*0c5c*/ 	.word	0x00000000
        /*0c60*/ 	.word	0x00000000
        /*0c64*/ 	.short	0x010a
        /*0c66*/ 	.byte	0xff
	.zero		1


	//   ....[184]....
        /*0c68*/ 	.word	0x00008d20
        /*0c6c*/ 	.word	0x00000000
        /*0c70*/ 	.word	0x00000000
        /*0c74*/ 	.short	0x010a
        /*0c76*/ 	.byte	0xff
	.zero		1


	//   ....[185]....
        /*0c78*/ 	.word	0x00008d80
        /*0c7c*/ 	.word	0x00000000
        /*0c80*/ 	.word	0x00000000
        /*0c84*/ 	.short	0x010a
        /*0c86*/ 	.byte	0xff
	.zero		1


	//   ....[186]....
        /*0c88*/ 	.word	0x00008de0
        /*0c8c*/ 	.word	0x00000000
        /*0c90*/ 	.word	0x00000000
        /*0c94*/ 	.short	0x010a
        /*0c96*/ 	.byte	0xff
	.zero		1


	//   ....[187]....
        /*0c98*/ 	.word	0x00008e40
        /*0c9c*/ 	.word	0x00000000
        /*0ca0*/ 	.word	0x00000000
        /*0ca4*/ 	.short	0x010a
        /*0ca6*/ 	.byte	0xff
	.zero		1


	//   ....[188]....
        /*0ca8*/ 	.word	0x00008ea0
        /*0cac*/ 	.word	0x00000000
        /*0cb0*/ 	.word	0x00000000
        /*0cb4*/ 	.short	0x010a
        /*0cb6*/ 	.byte	0xff
	.zero		1


	//   ....[189]....
        /*0cb8*/ 	.word	0x00008f00
        /*0cbc*/ 	.word	0x00000000
        /*0cc0*/ 	.word	0x00000000
        /*0cc4*/ 	.short	0x010a
        /*0cc6*/ 	.byte	0xff
	.zero		1


	//   ....[190]....
        /*0cc8*/ 	.word	0x00008f60
        /*0ccc*/ 	.word	0x00000000
        /*0cd0*/ 	.word	0x00000000
        /*0cd4*/ 	.short	0x010a
        /*0cd6*/ 	.byte	0xff
	.zero		1


	//   ....[191]....
        /*0cd8*/ 	.word	0x00008fc0
        /*0cdc*/ 	.word	0x00000000
        /*0ce0*/ 	.word	0x00000000
        /*0ce4*/ 	.short	0x010a
        /*0ce6*/ 	.byte	0xff
	.zero		1


	//   ....[192]....
        /*0ce8*/ 	.word	0x00009020
        /*0cec*/ 	.word	0x00000000
        /*0cf0*/ 	.word	0x00000000
        /*0cf4*/ 	.short	0x010a
        /*0cf6*/ 	.byte	0xff
	.zero		1


	//   ....[193]....
        /*0cf8*/ 	.word	0x00009080
        /*0cfc*/ 	.word	0x00000000
        /*0d00*/ 	.word	0x00000000
        /*0d04*/ 	.short	0x010a
        /*0d06*/ 	.byte	0xff
	.zero		1


	//   ....[194]....
        /*0d08*/ 	.word	0x000090e0
        /*0d0c*/ 	.word	0x00000000
        /*0d10*/ 	.word	0x00000000
        /*0d14*/ 	.short	0x010a
        /*0d16*/ 	.byte	0xff
	.zero		1


	//   ....[195]....
        /*0d18*/ 	.word	0x00009140
        /*0d1c*/ 	.word	0x00000000
        /*0d20*/ 	.word	0x00000000
        /*0d24*/ 	.short	0x010a
        /*0d26*/ 	.byte	0xff
	.zero		1


	//   ....[196]....
        /*0d28*/ 	.word	0x000091a0
        /*0d2c*/ 	.word	0x00000000
        /*0d30*/ 	.word	0x00000000
        /*0d34*/ 	.short	0x010a
        /*0d36*/ 	.byte	0xff
	.zero		1


	//   ....[197]....
        /*0d38*/ 	.word	0x00009200
        /*0d3c*/ 	.word	0x00000000
        /*0d40*/ 	.word	0x00000000
        /*0d44*/ 	.short	0x010a
        /*0d46*/ 	.byte	0xff
	.zero		1


	//   ....[198]....
        /*0d48*/ 	.word	0x00009260
        /*0d4c*/ 	.word	0x00000000
        /*0d50*/ 	.word	0x00000000
        /*0d54*/ 	.short	0x010a
        /*0d56*/ 	.byte	0xff
	.zero		1


	//   ....[199]....
        /*0d58*/ 	.word	0x000092c0
        /*0d5c*/ 	.word	0x00000000
        /*0d60*/ 	.word	0x00000000
        /*0d64*/ 	.short	0x010a
        /*0d66*/ 	.byte	0xff
	.zero		1


	//   ....[200]....
        /*0d68*/ 	.word	0x00009320
        /*0d6c*/ 	.word	0x00000000
        /*0d70*/ 	.word	0x00000000
        /*0d74*/ 	.short	0x010a
        /*0d76*/ 	.byte	0xff
	.zero		1


	//   ....[201]....
        /*0d78*/ 	.word	0x00009380
        /*0d7c*/ 	.word	0x00000000
        /*0d80*/ 	.word	0x00000000
        /*0d84*/ 	.short	0x010a
        /*0d86*/ 	.byte	0xff
	.zero		1


	//   ....[202]....
        /*0d88*/ 	.word	0x000093e0
        /*0d8c*/ 	.word	0x00000000
        /*0d90*/ 	.word	0x00000000
        /*0d94*/ 	.short	0x010a
        /*0d96*/ 	.byte	0xff
	.zero		1


	//   ....[203]....
        /*0d98*/ 	.word	0x00009440
        /*0d9c*/ 	.word	0x00000004
        /*0da0*/ 	.word	0x00000268
        /*0da4*/ 	.short	0x010a
        /*0da6*/ 	.byte	0xff
	.zero		1


	//   ....[204]....
        /*0da8*/ 	.word	0x000094a0
        /*0dac*/ 	.word	0x00000004
        /*0db0*/ 	.word	0x00000260
        /*0db4*/ 	.short	0x010a
        /*0db6*/ 	.byte	0xff
	.zero		1


	//   ....[205]....
        /*0db8*/ 	.word	0x00009500
        /*0dbc*/ 	.word	0x00000005
        /*0dc0*/ 	.word	0x00000008
        /*0dc4*/ 	.short	0x010a
        /*0dc6*/ 	.byte	0xff
	.zero		1


	//   ....[206]....
        /*0dc8*/ 	.word	0x000095f0
        /*0dcc*/ 	.word	0x00000003
        /*0dd0*/ 	.word	0x00000008
        /*0dd4*/ 	.short	0x010a
        /*0dd6*/ 	.byte	0xff
	.zero		1


	//   ....[207]....
        /*0dd8*/ 	.word	0x00009650
        /*0ddc*/ 	.word	0x00000004
        /*0de0*/ 	.word	0x00000260
        /*0de4*/ 	.short	0x010a
        /*0de6*/ 	.byte	0xff
	.zero		1


	//   ....[208]....
        /*0de8*/ 	.word	0x000096b0
        /*0dec*/ 	.word	0x00000004
        /*0df0*/ 	.word	0x00000280
        /*0df4*/ 	.short	0x010a
        /*0df6*/ 	.byte	0xff
	.zero		1


	//   ....[209]....
        /*0df8*/ 	.word	0x00009710
        /*0dfc*/ 	.word	0x00000004
        /*0e00*/ 	.word	0x00000000
        /*0e04*/ 	.short	0x010a
        /*0e06*/ 	.byte	0xff
	.zero		1


	//   ....[210]....
        /*0e08*/ 	.word	0x00009770
        /*0e0c*/ 	.word	0x00000000
        /*0e10*/ 	.word	0x00000000
        /*0e14*/ 	.short	0x010a
        /*0e16*/ 	.byte	0xff
	.zero		1


	//   ....[211]....
        /*0e18*/ 	.word	0x000097d0
        /*0e1c*/ 	.word	0x00000000
        /*0e20*/ 	.word	0x00000290
        /*0e24*/ 	.short	0x010a
        /*0e26*/ 	.byte	0xff
	.zero		1


	//   ....[212]....
        /*0e28*/ 	.word	0x00009830
        /*0e2c*/ 	.word	0x00000000
        /*0e30*/ 	.word	0x00000260
        /*0e34*/ 	.short	0x010a
        /*0e36*/ 	.byte	0xff
	.zero		1


	//   ....[213]....
        /*0e38*/ 	.word	0x00009890
        /*0e3c*/ 	.word	0x00000000
        /*0e40*/ 	.word	0x00000258
        /*0e44*/ 	.short	0x010a
        /*0e46*/ 	.byte	0xff
	.zero		1


	//   ....[214]....
        /*0e48*/ 	.word	0x000098f0
        /*0e4c*/ 	.word	0x00000000
        /*0e50*/ 	.word	0x00000248
        /*0e54*/ 	.short	0x010a
        /*0e56*/ 	.byte	0xff
	.zero		1


	//   ....[215]....
        /*0e58*/ 	.word	0x00009950
        /*0e5c*/ 	.word	0x00000000
        /*0e60*/ 	.word	0x00000260
        /*0e64*/ 	.short	0x010a
        /*0e66*/ 	.byte	0xff
	.zero		1


	//   ....[216]....
        /*0e68*/ 	.word	0x000099b0
        /*0e6c*/ 	.word	0x00000003
        /*0e70*/ 	.word	0x00000240
        /*0e74*/ 	.short	0x010a
        /*0e76*/ 	.byte	0xff
	.zero		1


	//   ....[217]....
        /*0e78*/ 	.word	0x00009a00
        /*0e7c*/ 	.word	0x0000005a
        /*0e80*/ 	.word	0x00000270
        /*0e84*/ 	.short	0x010a
        /*0e86*/ 	.byte	0xff
	.zero		1


	//----- nvinfo : EIATTR_NUM_MBARRIERS
	.align		4
.L_47:
        /*0e88*/ 	.byte	0x03, 0x38
        /*0e8a*/ 	.short	0x0053


	//----- nvinfo : EIATTR_EXIT_INSTR_OFFSETS
	.align		4
        /*0e8c*/ 	.byte	0x04, 0x1c
        /*0e8e*/ 	.short	(.L_49 - .L_48)


	//   ....[0]....
.L_48:
        /*0e90*/ 	.word	0x000044c0


	//   ....[1]....
        /*0e94*/ 	.word	0x00004770


	//   ....[2]....
        /*0e98*/ 	.word	0x000047d0


	//   ....[3]....
        /*0e9c*/ 	.word	0x00005980


	//   ....[4]....
        /*0ea0*/ 	.word	0x000066e0


	//   ....[5]....
        /*0ea4*/ 	.word	0x00006720


	//   ....[6]....
        /*0ea8*/ 	.word	0x000085e0


	//----- nvinfo : EIATTR_MAX_THREADS
	.align		4
.L_49:
        /*0eac*/ 	.byte	0x04, 0x05
        /*0eae*/ 	.short	(.L_51 - .L_50)
.L_50:
        /*0eb0*/ 	.word	0x00000100
        /*0eb4*/ 	.word	0x00000001
        /*0eb8*/ 	.word	0x00000001


	//----- nvinfo : EIATTR_CRS_STACK_SIZE
	.align		4
.L_51:
        /*0ebc*/ 	.byte	0x04, 0x1e
        /*0ebe*/ 	.short	(.L_53 - .L_52)
.L_52:
        /*0ec0*/ 	.word	0x00000000


	//----- nvinfo : EIATTR_CBANK_PARAM_SIZE
	.align		4
.L_53:
        /*0ec4*/ 	.byte	0x03, 0x19
        /*0ec6*/ 	.short	0x0800


	//----- nvinfo : EIATTR_PARAM_CBANK
	.align		4
        /*0ec8*/ 	.byte	0x04, 0x0a
        /*0eca*/ 	.short	(.L_55 - .L_54)
	.align		4
.L_54:
        /*0ecc*/ 	.word	index@(.nv.constant0._ZN7cutlass13device_kernelINS_4conv6kernel13ConvUniversalINS1_16ConvProblemShapeILNS1_8OperatorE0ELi2EEENS1_10collective14CollectiveConvINS1_47MainloopSm100TmaUmmaWarpSpecializedImplicitGemmILS5_0ELi36ELi2ELi1ELi2EN4cute5tupleIJNSA_1CILi2EEENSC_ILi1EEESE_EEEEENSB_IJNSC_ILi128EEENSC_ILi64EEENSB_IJSI_EEEEEENS_12float_e4m3_tESL_NSA_8TiledMMAINSA_8MMA_AtomIJNSA_10MMA_TraitsINSA_25SM100_MMA_F8F6F4_2x1SM_SSEJSL_SL_fSH_SI_NSA_17integral_constantINSA_4UMMA5MajorELSS_0EEEST_NSQ_INSR_7ScaleInELSU_0EEESV_EEEEEENSA_6LayoutINSB_IJSE_SE_SE_EEENSB_IJNSC_ILi0EEES10_S10_EEEEENSB_IJNSA_10UnderscoreES13_S13_EEEEENS7_6detail27Sm100ImplicitGemmTileTraitsINSA_25SM100_TMA_2SM_LOAD_IM2COLENSA_14ComposedLayoutINSA_7SwizzleILi2ELi4ELi3EEENSA_18smem_ptr_flag_bitsILi8EEENSY_INSB_IJNSC_ILi8EEESI_EEENSB_IJSI_SE_EEEEEEEvEENS17_INSA_18SM100_TMA_2SM_LOADES1I_vEEEENS_8epilogue10collective18CollectiveEpilogueINS1N_23Sm100TmaWarpSpecializedILi1ELi1ELi32ELb0ELb0EEEJNSB_IJSI_SI_SJ_EEENSB_IJNSY_ISI_SE_EES1T_EEESL_NSB_IJNSB_IJlllEEESE_S10_EEESL_S1W_NS1N_6fusion15FusionCallbacksIS1R_NS1X_17LinearCombinationISL_fSL_fLNS_15FloatRoundStyleE2EEES1S_S1U_JEEENSA_5SM1004TMEM4LOAD26SM100_TMEM_LOAD_32dp32b32xENSA_20SM90_TMA_LOAD_IM2COLES1I_NSA_39AutoVectorizingCopyWithAssumedAlignmentILi128EEENSA_21SM90_TMA_STORE_IM2COLES1I_S29_S29_EEEvvEEEEvNT_6ParamsE)
        /*0ed0*/ 	.short	0x0380
        /*0ed2*/ 	.short	0x0800


	//----- nvinfo : EIATTR_SW_WAR
	.align		4
.L_55:
        /*0ed4*/ 	.byte	0x04, 0x36
        /*0ed6*/ 	.short	(.L_57 - .L_56)
.L_56:
        /*0ed8*/ 	.word	0x00000008
.L_57:


//--------------------- .nv.callgraph             --------------------------
	.section	.nv.callgraph,"",@"SHT_CUDA_CALLGRAPH"
	.align	4
	.sectionentsize	8
	.align		4
        /*0000*/ 	.word	0x00000000
	.align		4
        /*0004*/ 	.word	0xffffffff
	.align		4
        /*0008*/ 	.word	index@(_ZN7cutlass13device_kernelINS_4conv6kernel13ConvUniversalINS1_16ConvProblemShapeILNS1_8OperatorE0ELi2EEENS1_10collective14CollectiveConvINS1_47MainloopSm100TmaUmmaWarpSpecializedImplicitGemmILS5_0ELi36ELi2ELi1ELi2EN4cute5tupleIJNSA_1CILi2EEENSC_ILi1EEESE_EEEEENSB_IJNSC_ILi128EEENSC_ILi64EEENSB_IJSI_EEEEEENS_12float_e4m3_tESL_NSA_8TiledMMAINSA_8MMA_AtomIJNSA_10MMA_TraitsINSA_25SM100_MMA_F8F6F4_2x1SM_SSEJSL_SL_fSH_SI_NSA_17integral_constantINSA_4UMMA5MajorELSS_0EEEST_NSQ_INSR_7ScaleInELSU_0EEESV_EEEEEENSA_6LayoutINSB_IJSE_SE_SE_EEENSB_IJNSC_ILi0EEES10_S10_EEEEENSB_IJNSA_10UnderscoreES13_S13_EEEEENS7_6detail27Sm100ImplicitGemmTileTraitsINSA_25SM100_TMA_2SM_LOAD_IM2COLENSA_14ComposedLayoutINSA_7SwizzleILi2ELi4ELi3EEENSA_18smem_ptr_flag_bitsILi8EEENSY_INSB_IJNSC_ILi8EEESI_EEENSB_IJSI_SE_EEEEEEEvEENS17_INSA_18SM100_TMA_2SM_LOADES1I_vEEEENS_8epilogue10collective18CollectiveEpilogueINS1N_23Sm100TmaWarpSpecializedILi1ELi1ELi32ELb0ELb0EEEJNSB_IJSI_SI_SJ_EEENSB_IJNSY_ISI_SE_EES1T_EEESL_NSB_IJNSB_IJlllEEESE_S10_EEESL_S1W_NS1N_6fusion15FusionCallbacksIS1R_NS1X_17LinearCombinationISL_fSL_fLNS_15FloatRoundStyleE2EEES1S_S1U_JEEENSA_5SM1004TMEM4LOAD26SM100_TMEM_LOAD_32dp32b32xENSA_20SM90_TMA_LOAD_IM2COLES1I_NSA_39AutoVectorizingCopyWithAssumedAlignmentILi128EEENSA_21SM90_TMA_STORE_IM2COLES1I_S29_S29_EEEvvEEEEvNT_6ParamsE)
	.align		4
        /*000c*/ 	.word	index@(__assertfail)
	.align		4
        /*0010*/ 	.word	0x00000000
	.align		4
        /*0014*/ 	.word	0xfffffffe
	.align		4
        /*0018*/ 	.word	0x00000000
	.align		4
        /*001c*/ 	.word	0xfffffffd
	.align		4
        /*0020*/ 	.word	0x00000000
	.align		4
        /*0024*/ 	.word	0xfffffffc


//--------------------- .nv.constant4             --------------------------
	.section	.nv.constant4,"a",@progbits
	.align	8
	.align		8
.nv.constant4:
        /*0000*/ 	.dword	__assertfail
	.align		8
        /*0008*/ 	.dword	__unnamed_1
	.align		8
        /*0010*/ 	.dword	__unnamed_2
	.align		8
        /*0018*/ 	.dword	_ZN39_INTERNAL_cc556b1e_4_k_cu_4ec1a12f_33054cuda3std3__45__cpo5beginE
	.align		8
        /*0020*/ 	.dword	_ZN39_INTERNAL_cc556b1e_4_k_cu_4ec1a12f_33054cuda3std3__45__cpo3endE
	.align		8
        /*0028*/ 	.dword	_ZN39_INTERNAL_cc556b1e_4_k_cu_4ec1a12f_33054cuda3std3__45__cpo6cbeginE
	.align		8
        /*0030*/ 	.dword	_ZN39_INTERNAL_cc556b1e_4_k_cu_4ec1a12f_33054cuda3std3__45__cpo4cendE
	.align		8
        /*0038*/ 	.dword	_ZN39_INTERNAL_cc556b1e_4_k_cu_4ec1a12f_33054cuda3std3__441_GLOBAL__N__cc556b1e_4_k_cu_4ec1a12f_33056ignoreE
	.align		8
        /*0040*/ 	.dword	_ZN39_INTERNAL_cc556b1e_4_k_cu_4ec1a12f_33054cuda3std3__419piecewise_constructE
	.align		8
        /*0048*/ 	.dword	_ZN39_INTERNAL_cc556b1e_4_k_cu_4ec1a12f_33054cuda3std3__48in_placeE
	.align		8
        /*0050*/ 	.dword	_ZN39_INTERNAL_cc556b1e_4_k_cu_4ec1a12f_33054cuda3std6ranges3__45__cpo4swapE
	.align		8
        /*0058*/ 	.dword	_ZN39_INTERNAL_cc556b1e_4_k_cu_4ec1a12f_33054cuda3std6ranges3__45__cpo9iter_moveE
	.align		8
        /*0060*/ 	.dword	_ZN39_INTERNAL_cc556b1e_4_k_cu_4ec1a12f_33054cute7productE
	.align		8
        /*0068*/ 	.dword	_ZN39_INTERNAL_cc556b1e_4_k_cu_4ec1a12f_33054cute1_E
	.align		8
        /*0070*/ 	.dword	$str$27
	.align		8
        /*0078*/ 	.dword	$str$28
	.align		8
        /*0080*/ 	.dword	$str$29
	.align		8
        /*0088*/ 	.dword	$str$30


//--------------------- .text._ZN7cutlass13device_kernelINS_4conv6kernel13ConvUniversalINS1_16ConvProblemShapeILNS1_8OperatorE0ELi2EEENS1_10collective14CollectiveConvINS1_47MainloopSm100TmaUmmaWarpSpecializedImplicitGemmILS5_0ELi36ELi2ELi1ELi2EN4cute5tupleIJNSA_1CILi2EEENSC_ILi1EEESE_EEEEENSB_IJNSC_ILi128EEENSC_ILi64EEENSB_IJSI_EEEEEENS_12float_e4m3_tESL_NSA_8TiledMMAINSA_8MMA_AtomIJNSA_10MMA_TraitsINSA_25SM100_MMA_F8F6F4_2x1SM_SSEJSL_SL_fSH_SI_NSA_17integral_constantINSA_4UMMA5MajorELSS_0EEEST_NSQ_INSR_7ScaleInELSU_0EEESV_EEEEEENSA_6LayoutINSB_IJSE_SE_SE_EEENSB_IJNSC_ILi0EEES10_S10_EEEEENSB_IJNSA_10UnderscoreES13_S13_EEEEENS7_6detail27Sm100ImplicitGemmTileTraitsINSA_25SM100_TMA_2SM_LOAD_IM2COLENSA_14ComposedLayoutINSA_7SwizzleILi2ELi4ELi3EEENSA_18smem_ptr_flag_bitsILi8EEENSY_INSB_IJNSC_ILi8EEESI_EEENSB_IJSI_SE_EEEEEEEvEENS17_INSA_18SM100_TMA_2SM_LOADES1I_vEEEENS_8epilogue10collective18CollectiveEpilogueINS1N_23Sm100TmaWarpSpecializedILi1ELi1ELi32ELb0ELb0EEEJNSB_IJSI_SI_SJ_EEENSB_IJNSY_ISI_SE_EES1T_EEESL_NSB_IJNSB_IJlllEEESE_S10_EEESL_S1W_NS1N_6fusion15FusionCallbacksIS1R_NS1X_17LinearCombinationISL_fSL_fLNS_15FloatRoundStyleE2EEES1S_S1U_JEEENSA_5SM1004TMEM4LOAD26SM100_TMEM_LOAD_32dp32b32xENSA_20SM90_TMA_LOAD_IM2COLES1I_NSA_39AutoVectorizingCopyWithAssumedAlignmentILi128EEENSA_21SM90_TMA_STORE_IM2COLES1I_S29_S29_EEEvvEEEEvNT_6ParamsE --------------------------
	.section	.text._ZN7cutlass13device_kernelINS_4conv6kernel13ConvUniversalINS1_16ConvProblemShapeILNS1_8OperatorE0ELi2EEENS1_10collective14CollectiveConvINS1_47MainloopSm100TmaUmmaWarpSpecializedImplicitGemmILS5_0ELi36ELi2ELi1ELi2EN4cute5tupleIJNSA_1CILi2EEENSC_ILi1EEESE_EEEEENSB_IJNSC_ILi128EEENSC_ILi64EEENSB_IJSI_EEEEEENS_12float_e4m3_tESL_NSA_8TiledMMAINSA_8MMA_AtomIJNSA_10MMA_TraitsINSA_25SM100_MMA_F8F6F4_2x1SM_SSEJSL_SL_fSH_SI_NSA_17integral_constantINSA_4UMMA5MajorELSS_0EEEST_NSQ_INSR_7ScaleInELSU_0EEESV_EEEEEENSA_6LayoutINSB_IJSE_SE_SE_EEENSB_IJNSC_ILi0EEES10_S10_EEEEENSB_IJNSA_10UnderscoreES13_S13_EEEEENS7_6detail27Sm100ImplicitGemmTileTraitsINSA_25SM100_TMA_2SM_LOAD_IM2COLENSA_14ComposedLayoutINSA_7SwizzleILi2ELi4ELi3EEENSA_18smem_ptr_flag_bitsILi8EEENSY_INSB_IJNSC_ILi8EEESI_EEENSB_IJSI_SE_EEEEEEEvEENS17_INSA_18SM100_TMA_2SM_LOADES1I_vEEEENS_8epilogue10collective18CollectiveEpilogueINS1N_23Sm100TmaWarpSpecializedILi1ELi1ELi32ELb0ELb0EEEJNSB_IJSI_SI_SJ_EEENSB_IJNSY_ISI_SE_EES1T_EEESL_NSB_IJNSB_IJlllEEESE_S10_EEESL_S1W_NS1N_6fusion15FusionCallbacksIS1R_NS1X_17LinearCombinationISL_fSL_fLNS_15FloatRoundStyleE2EEES1S_S1U_JEEENSA_5SM1004TMEM4LOAD26SM100_TMEM_LOAD_32dp32b32xENSA_20SM90_TMA_LOAD_IM2COLES1I_NSA_39AutoVectorizingCopyWithAssumedAlignmentILi128EEENSA_21SM90_TMA_STORE_IM2COLES1I_S29_S29_EEEvvEEEEvNT_6ParamsE,"ax",@progbits
	.align	128
.text._ZN7cutlass13device_kernelINS_4conv6kernel13ConvUniversalINS1_16ConvProblemShapeILNS1_8OperatorE0ELi2EEENS1_10collective14CollectiveConvINS1_47MainloopSm100TmaUmmaWarpSpecializedImplicitGemmILS5_0ELi36ELi2ELi1ELi2EN4cute5tupleIJNSA_1CILi2EEENSC_ILi1EEESE_EEEEENSB_IJNSC_ILi128EEENSC_ILi64EEENSB_IJSI_EEEEEENS_12float_e4m3_tESL_NSA_8TiledMMAINSA_8MMA_AtomIJNSA_10MMA_TraitsINSA_25SM100_MMA_F8F6F4_2x1SM_SSEJSL_SL_fSH_SI_NSA_17integral_constantINSA_4UMMA5MajorELSS_0EEEST_NSQ_INSR_7ScaleInELSU_0EEESV_EEEEEENSA_6LayoutINSB_IJSE_SE_SE_EEENSB_IJNSC_ILi0EEES10_S10_EEEEENSB_IJNSA_10UnderscoreES13_S13_EEEEENS7_6detail27Sm100ImplicitGemmTileTraitsINSA_25SM100_TMA_2SM_LOAD_IM2COLENSA_14ComposedLayoutINSA_7SwizzleILi2ELi4ELi3EEENSA_18smem_ptr_flag_bitsILi8EEENSY_INSB_IJNSC_ILi8EEESI_EEENSB_IJSI_SE_EEEEEEEvEENS17_INSA_18SM100_TMA_2SM_LOADES1I_vEEEENS_8epilogue10collective18CollectiveEpilogueINS1N_23Sm100TmaWarpSpecializedILi1ELi1ELi32ELb0ELb0EEEJNSB_IJSI_SI_SJ_EEENSB_IJNSY_ISI_SE_EES1T_EEESL_NSB_IJNSB_IJlllEEESE_S10_EEESL_S1W_NS1N_6fusion15FusionCallbacksIS1R_NS1X_17LinearCombinationISL_fSL_fLNS_15FloatRoundStyleE2EEES1S_S1U_JEEENSA_5SM1004TMEM4LOAD26SM100_TMEM_LOAD_32dp32b32xENSA_20SM90_TMA_LOAD_IM2COLES1I_NSA_39AutoVectorizingCopyWithAssumedAlignmentILi128EEENSA_21SM90_TMA_STORE_IM2COLES1I_S29_S29_EEEvvEEEEvNT_6ParamsE:
        .type           _ZN7cutlass13device_kernelINS_4conv6kernel13ConvUniversalINS1_16ConvProblemShapeILNS1_8OperatorE0ELi2EEENS1_10collective14CollectiveConvINS1_47MainloopSm100TmaUmmaWarpSpecializedImplicitGemmILS5_0ELi36ELi2ELi1ELi2EN4cute5tupleIJNSA_1CILi2EEENSC_ILi1EEESE_EEEEENSB_IJNSC_ILi128EEENSC_ILi64EEENSB_IJSI_EEEEEENS_12float_e4m3_tESL_NSA_8TiledMMAINSA_8MMA_AtomIJNSA_10MMA_TraitsINSA_25SM100_MMA_F8F6F4_2x1SM_SSEJSL_SL_fSH_SI_NSA_17integral_constantINSA_4UMMA5MajorELSS_0EEEST_NSQ_INSR_7ScaleInELSU_0EEESV_EEEEEENSA_6LayoutINSB_IJSE_SE_SE_EEENSB_IJNSC_ILi0EEES10_S10_EEEEENSB_IJNSA_10UnderscoreES13_S13_EEEEENS7_6detail27Sm100ImplicitGemmTileTraitsINSA_25SM100_TMA_2SM_LOAD_IM2COLENSA_14ComposedLayoutINSA_7SwizzleILi2ELi4ELi3EEENSA_18smem_ptr_flag_bitsILi8EEENSY_INSB_IJNSC_ILi8EEESI_EEENSB_IJSI_SE_EEEEEEEvEENS17_INSA_18SM100_TMA_2SM_LOADES1I_vEEEENS_8epilogue10collective18CollectiveEpilogueINS1N_23Sm100TmaWarpSpecializedILi1ELi1ELi32ELb0ELb0EEEJNSB_IJSI_SI_SJ_EEENSB_IJNSY_ISI_SE_EES1T_EEESL_NSB_IJNSB_IJlllEEESE_S10_EEESL_S1W_NS1N_6fusion15FusionCallbacksIS1R_NS1X_17LinearCombinationISL_fSL_fLNS_15FloatRoundStyleE2EEES1S_S1U_JEEENSA_5SM1004TMEM4LOAD26SM100_TMEM_LOAD_32dp32b32xENSA_20SM90_TMA_LOAD_IM2COLES1I_NSA_39AutoVectorizingCopyWithAssumedAlignmentILi128EEENSA_21SM90_TMA_STORE_IM2COLES1I_S29_S29_EEEvvEEEEvNT_6ParamsE,@function
        .size           _ZN7cutlass13device_kernelINS_4conv6kernel13ConvUniversalINS1_16ConvProblemShapeILNS1_8OperatorE0ELi2EEENS1_10collective14CollectiveConvINS1_47MainloopSm100TmaUmmaWarpSpecializedImplicitGemmILS5_0ELi36ELi2ELi1ELi2EN4cute5tupleIJNSA_1CILi2EEENSC_ILi1EEESE_EEEEENSB_IJNSC_ILi128EEENSC_ILi64EEENSB_IJSI_EEEEEENS_12float_e4m3_tESL_NSA_8TiledMMAINSA_8MMA_AtomIJNSA_10MMA_TraitsINSA_25SM100_MMA_F8F6F4_2x1SM_SSEJSL_SL_fSH_SI_NSA_17integral_constantINSA_4UMMA5MajorELSS_0EEEST_NSQ_INSR_7ScaleInELSU_0EEESV_EEEEEENSA_6LayoutINSB_IJSE_SE_SE_EEENSB_IJNSC_ILi0EEES10_S10_EEEEENSB_IJNSA_10UnderscoreES13_S13_EEEEENS7_6detail27Sm100ImplicitGemmTileTraitsINSA_25SM100_TMA_2SM_LOAD_IM2COLENSA_14ComposedLayoutINSA_7SwizzleILi2ELi4ELi3EEENSA_18smem_ptr_flag_bitsILi8EEENSY_INSB_IJNSC_ILi8EEESI_EEENSB_IJSI_SE_EEEEEEEvEENS17_INSA_18SM100_TMA_2SM_LOADES1I_vEEEENS_8epilogue10collective18CollectiveEpilogueINS1N_23Sm100TmaWarpSpecializedILi1ELi1ELi32ELb0ELb0EEEJNSB_IJSI_SI_SJ_EEENSB_IJNSY_ISI_SE_EES1T_EEESL_NSB_IJNSB_IJlllEEESE_S10_EEESL_S1W_NS1N_6fusion15FusionCallbacksIS1R_NS1X_17LinearCombinationISL_fSL_fLNS_15FloatRoundStyleE2EEES1S_S1U_JEEENSA_5SM1004TMEM4LOAD26SM100_TMEM_LOAD_32dp32b32xENSA_20SM90_TMA_LOAD_IM2COLES1I_NSA_39AutoVectorizingCopyWithAssumedAlignmentILi128EEENSA_21SM90_TMA_STORE_IM2COLES1I_S29_S29_EEEvvEEEEvNT_6ParamsE,(.L_x_236 - _ZN7cutlass13device_kernelINS_4conv6kernel13ConvUniversalINS1_16ConvProblemShapeILNS1_8OperatorE0ELi2EEENS1_10collective14CollectiveConvINS1_47MainloopSm100TmaUmmaWarpSpecializedImplicitGemmILS5_0ELi36ELi2ELi1ELi2EN4cute5tupleIJNSA_1CILi2EEENSC_ILi1EEESE_EEEEENSB_IJNSC_ILi128EEENSC_ILi64EEENSB_IJSI_EEEEEENS_12float_e4m3_tESL_NSA_8TiledMMAINSA_8MMA_AtomIJNSA_10MMA_TraitsINSA_25SM100_MMA_F8F6F4_2x1SM_SSEJSL_SL_fSH_SI_NSA_17integral_constantINSA_4UMMA5MajorELSS_0EEEST_NSQ_INSR_7ScaleInELSU_0EEESV_EEEEEENSA_6LayoutINSB_IJSE_SE_SE_EEENSB_IJNSC_ILi0EEES10_S10_EEEEENSB_IJNSA_10UnderscoreES13_S13_EEEEENS7_6detail27Sm100ImplicitGemmTileTraitsINSA_25SM100_TMA_2SM_LOAD_IM2COLENSA_14ComposedLayoutINSA_7SwizzleILi2ELi4ELi3EEENSA_18smem_ptr_flag_bitsILi8EEENSY_INSB_IJNSC_ILi8EEESI_EEENSB_IJSI_SE_EEEEEEEvEENS17_INSA_18SM100_TMA_2SM_LOADES1I_vEEEENS_8epilogue10collective18CollectiveEpilogueINS1N_23Sm100TmaWarpSpecializedILi1ELi1ELi32ELb0ELb0EEEJNSB_IJSI_SI_SJ_EEENSB_IJNSY_ISI_SE_EES1T_EEESL_NSB_IJNSB_IJlllEEESE_S10_EEESL_S1W_NS1N_6fusion15FusionCallbacksIS1R_NS1X_17LinearCombinationISL_fSL_fLNS_15FloatRoundStyleE2EEES1S_S1U_JEEENSA_5SM1004TMEM4LOAD26SM100_TMEM_LOAD_32dp32b32xENSA_20SM90_TMA_LOAD_IM2COLES1I_NSA_39AutoVectorizingCopyWithAssumedAlignmentILi128EEENSA_21SM90_TMA_STORE_IM2COLES1I_S29_S29_EEEvvEEEEvNT_6ParamsE)
        .other          _ZN7cutlass13device_kernelINS_4conv6kernel13ConvUniversalINS1_16ConvProblemShapeILNS1_8OperatorE0ELi2EEENS1_10collective14CollectiveConvINS1_47MainloopSm100TmaUmmaWarpSpecializedImplicitGemmILS5_0ELi36ELi2ELi1ELi2EN4cute5tupleIJNSA_1CILi2EEENSC_ILi1EEESE_EEEEENSB_IJNSC_ILi128EEENSC_ILi64EEENSB_IJSI_EEEEEENS_12float_e4m3_tESL_NSA_8TiledMMAINSA_8MMA_AtomIJNSA_10MMA_TraitsINSA_25SM100_MMA_F8F6F4_2x1SM_SSEJSL_SL_fSH_SI_NSA_17integral_constantINSA_4UMMA5MajorELSS_0EEEST_NSQ_INSR_7ScaleInELSU_0EEESV_EEEEEENSA_6LayoutINSB_IJSE_SE_SE_EEENSB_IJNSC_ILi0EEES10_S10_EEEEENSB_IJNSA_10UnderscoreES13_S13_EEEEENS7_6detail27Sm100ImplicitGemmTileTraitsINSA_25SM100_TMA_2SM_LOAD_IM2COLENSA_14ComposedLayoutINSA_7SwizzleILi2ELi4ELi3EEENSA_18smem_ptr_flag_bitsILi8EEENSY_INSB_IJNSC_ILi8EEESI_EEENSB_IJSI_SE_EEEEEEEvEENS17_INSA_18SM100_TMA_2SM_LOADES1I_vEEEENS_8epilogue10collective18CollectiveEpilogueINS1N_23Sm100TmaWarpSpecializedILi1ELi1ELi32ELb0ELb0EEEJNSB_IJSI_SI_SJ_EEENSB_IJNSY_ISI_SE_EES1T_EEESL_NSB_IJNSB_IJlllEEESE_S10_EEESL_S1W_NS1N_6fusion15FusionCallbacksIS1R_NS1X_17LinearCombinationISL_fSL_fLNS_15FloatRoundStyleE2EEES1S_S1U_JEEENSA_5SM1004TMEM4LOAD26SM100_TMEM_LOAD_32dp32b32xENSA_20SM90_TMA_LOAD_IM2COLES1I_NSA_39AutoVectorizingCopyWithAssumedAlignmentILi128EEENSA_21SM90_TMA_STORE_IM2COLES1I_S29_S29_EEEvvEEEEvNT_6ParamsE,@"STO_CUDA_ENTRY STV_DEFAULT"
_ZN7cutlass13device_kernelINS_4conv6kernel13ConvUniversalINS1_16ConvProblemShapeILNS1_8OperatorE0ELi2EEENS1_10collective14CollectiveConvINS1_47MainloopSm100TmaUmmaWarpSpecializedImplicitGemmILS5_0ELi36ELi2ELi1ELi2EN4cute5tupleIJNSA_1CILi2EEENSC_ILi1EEESE_EEEEENSB_IJNSC_ILi128EEENSC_ILi64EEENSB_IJSI_EEEEEENS_12float_e4m3_tESL_NSA_8TiledMMAINSA_8MMA_AtomIJNSA_10MMA_TraitsINSA_25SM100_MMA_F8F6F4_2x1SM_SSEJSL_SL_fSH_SI_NSA_17integral_constantINSA_4UMMA5MajorELSS_0EEEST_NSQ_INSR_7ScaleInELSU_0EEESV_EEEEEENSA_6LayoutINSB_IJSE_SE_SE_EEENSB_IJNSC_ILi0EEES10_S10_EEEEENSB_IJNSA_10UnderscoreES13_S13_EEEEENS7_6detail27Sm100ImplicitGemmTileTraitsINSA_25SM100_TMA_2SM_LOAD_IM2COLENSA_14ComposedLayoutINSA_7SwizzleILi2ELi4ELi3EEENSA_18smem_ptr_flag_bitsILi8EEENSY_INSB_IJNSC_ILi8EEESI_EEENSB_IJSI_SE_EEEEEEEvEENS17_INSA_18SM100_TMA_2SM_LOADES1I_vEEEENS_8epilogue10collective18CollectiveEpilogueINS1N_23Sm100TmaWarpSpecializedILi1ELi1ELi32ELb0ELb0EEEJNSB_IJSI_SI_SJ_EEENSB_IJNSY_ISI_SE_EES1T_EEESL_NSB_IJNSB_IJlllEEESE_S10_EEESL_S1W_NS1N_6fusion15FusionCallbacksIS1R_NS1X_17LinearCombinationISL_fSL_fLNS_15FloatRoundStyleE2EEES1S_S1U_JEEENSA_5SM1004TMEM4LOAD26SM100_TMEM_LOAD_32dp32b32xENSA_20SM90_TMA_LOAD_IM2COLES1I_NSA_39AutoVectorizingCopyWithAssumedAlignmentILi128EEENSA_21SM90_TMA_STORE_IM2COLES1I_S29_S29_EEEvvEEEEvNT_6ParamsE:
[----:B------:R-:W1:Y:S01]  /*0000*/  LDC R1, c[0x0][0x37c] ;  /* 0x0000df00ff017b82 */ /* 0x000e620000000800 */
[----:B------:R-:W2:Y:S01]  /*0010*/  S2R R69, SR_TID.X ;  /* 0x0000000000457919 */ /* 0x000ea20000002100 */
[----:B------:R-:W3:Y:S06]  /*0020*/  LDCU.64 UR8, c[0x0][0x890] ;  /* 0x00011200ff0877ac */ /* 0x000eec0008000a00 */
[----:B------:R-:W4:Y:S01]  /*0030*/  S2UR UR4, SR_CgaCtaId ;  /* 0x00000000000479c3 */ /* 0x000f220000008800 */
[----:B-1----:R-:W-:Y:S01]  /*0040*/  VIADD R1, R1, 0xfffffff8 ;  /* 0xfffffff801017836 */ /* 0x002fe20000000000 */
[----:B------:R-:W-:-:S02]  /*0050*/  PRMT R79, RZ, 0x7610, R79 ;  /* 0x00007610ff4f7816 */ /* 0x000fc4000000004f */
[----:B------:R-:W-:Y:S02]  /*0060*/  ELECT P1, URZ, PT ;  /* 0x0000000000ff782f */ /* 0x000fe40003820000 */
[----:B------:R-:W-:Y:S01]  /*0070*/  R2UR UR43, R1 ;  /* 0x00000000012b72ca */ /* 0x000fe200000e0000 */
[----:B---3--:R-:W-:-:S04]  /*0080*/  UISETP.NE.U32.AND UP0, UPT, UR8, URZ, UPT ;  /* 0x000000ff0800728c */ /* 0x008fc8000bf05070 */
[----:B------:R-:W-:Y:S02]  /*0090*/  UISETP.NE.AND.EX UP0, UPT, UR9, URZ, UPT, UP0 ;  /* 0x000000ff0900728c */ /* 0x000fe4000bf05300 */
[----:B----4-:R-:W-:Y:S02]  /*00a0*/  ULOP3.LUT UR31, UR4, 0x1, URZ, 0xc0, !UPT ;  /* 0x00000001041f7892 */ /* 0x010fe4000f8ec0ff */
[----:B------:R-:W-:Y:S01]  /*00b0*/  ULOP3.LUT UR30, UR4, 0x1, URZ, 0x3c, !UPT ;  /* 0x00000001041e7892 */ /* 0x000fe2000f8e3cff */
[----:B--2---:R-:W-:-:S05]  /*00c0*/  SHF.R.U32.HI R80, RZ, 0x5, R69 ;  /* 0x00000005ff507819 */ /* 0x004fca0000011645 */
[----:B------:R-:W1:Y:S02]  /*00d0*/  SHFL.IDX PT, R0, R80, RZ, 0x1f ;  /* 0x00001fff50007589 */ /* 0x000e6400000e0000 */
[----:B-1----:R-:W-:Y:S01]  /*00e0*/  R2UR UR18, R0 ;  /* 0x00000000001272ca */ /* 0x002fe200000e0000 */
[----:B------:R-:W-:-:S14]  /*00f0*/  BRA.U UP0, `(.L_x_0) ;  /* 0x0000000100307547 */ /* 0x000fdc000b800000 */
[----:B------:R-:W1:Y:S02]  /*0100*/  LDCU.64 UR4, c[0x0][0x888] ;  /* 0x00011100ff0477ac */ /* 0x000e640008000a00 */
[----:B-1----:R-:W-:-:S04]  /*0110*/  UISETP.NE.U32.AND UP0, UPT, UR4, URZ, UPT ;  /* 0x000000ff0400728c */ /* 0x002fc8000bf05070 */
[----:B------:R-:W-:-:S09]  /*0120*/  UISETP.NE.AND.EX UP0, UPT, UR5, URZ, UPT, UP0 ;  /* 0x000000ff0500728c */ /* 0x000fd2000bf05300 */
[----:B------:R-:W-:Y:S05]  /*0130*/  BRA.U !UP0, `(.L_x_1) ;  /* 0x0000000108147547 */ /* 0x000fea000b800000 */
[----:B------:R-:W1:Y:S01]  /*0140*/  LDC.64 R2, c[0x0][0x888] ;  /* 0x00022200ff027b82 */ /* 0x000e620000000a00 */
[----:B------:R-:W1:Y:S02]  /*0150*/  LDCU.64 UR4, c[0x0][0x358] ;  /* 0x00006b00ff0477ac */ /* 0x000e640008000a00 */
[----:B-1----:R1:W5:Y:S01]  /*0160*/  LDG.E R39, desc[UR4][R2.64] ;  /* 0x0000000402277981 */ /* 0x002362000c1e1900 */
[----:B------:R-:W-:Y:S01]  /*0170*/  HFMA2 R79, -RZ, RZ, 0, 5.9604644775390625e-08 ;  /* 0x00000001ff4f7431 */ /* 0x000fe200000001ff */
[----:B------:R-:W-:Y:S05]  /*0180*/  BRA `(.L_x_0) ;  /* 0x00000000000c7947 */ /* 0x000fea0003800000 */
.L_x_1:
[----:B------:R-:W1:Y:S01]  /*0190*/  LDCU UR4, c[0x0][0x880] ;  /* 0x00011000ff0477ac */ /* 0x000e620008000800 */
[----:B------:R-:W-:Y:S01]  /*01a0*/  HFMA2 R79, -RZ, RZ, 0, 5.9604644775390625e-08 ;  /* 0x00000001ff4f7431 */ /* 0x000fe200000001ff */
[----:B-1----:R-:W-:-:S07]  /*01b0*/  MOV R39, UR4 ;  /* 0x0000000400277c02 */ /* 0x002fce0008000f00 */
.L_x_0:
[----:B------:R-:W2:Y:S02]  /*01c0*/  LDCU.64 UR4, c[0x0][0x8b0] ;  /* 0x00011600ff0477ac */ /* 0x000ea40008000a00 */
[----:B--2---:R-:W-:-:S04]  /*01d0*/  UISETP.NE.U32.AND UP0, UPT, UR4, URZ, UPT ;  /* 0x000000ff0400728c */ /* 0x004fc8000bf05070 */
[----:B------:R-:W-:-:S09]  /*01e0*/  UISETP.NE.AND.EX UP0, UPT, UR5, URZ, UPT, UP0 ;  /* 0x000000ff0500728c */ /* 0x000fd2000bf05300 */
[----:B------:R-:W-:Y:S05]  /*01f0*/  BRA.U UP0, `(.L_x_2) ;  /* 0x0000000100287547 */ /* 0x000fea000b800000 */
[----:B------:R-:W2:Y:S02]  /*0200*/  LDCU.64 UR4, c[0x0][0x8a8] ;  /* 0x00011500ff0477ac */ /* 0x000ea40008000a00 */
[----:B--2---:R-:W-:-:S04]  /*0210*/  UISETP.NE.U32.AND UP0, UPT, UR4, URZ, UPT ;  /* 0x000000ff0400728c */ /* 0x004fc8000bf05070 */
[----:B------:R-:W-:-:S09]  /*0220*/  UISETP.NE.AND.EX UP0, UPT, UR5, URZ, UPT, UP0 ;  /* 0x000000ff0500728c */ /* 0x000fd2000bf05300 */
[----:B------:R-:W-:Y:S05]  /*0230*/  BRA.U !UP0, `(.L_x_3) ;  /* 0x0000000108107547 */ /* 0x000fea000b800000 */
[----:B-1----:R-:W1:Y:S01]  /*0240*/  LDC.64 R2, c[0x0][0x8a8] ;  /* 0x00022a00ff027b82 */ /* 0x002e620000000a00 */
[----:B------:R-:W1:Y:S02]  /*0250*/  LDCU.64 UR4, c[0x0][0x358] ;  /* 0x00006b00ff0477ac */ /* 0x000e640008000a00 */
[----:B-1----:R2:W5:Y:S01]  /*0260*/  LDG.E R38, desc[UR4][R2.64] ;  /* 0x0000000402267981 */ /* 0x002562000c1e1900 */
[----:B------:R-:W-:Y:S05]  /*0270*/  BRA `(.L_x_2) ;  /* 0x0000000000087947 */ /* 0x000fea0003800000 */
.L_x_3:
[----:B------:R-:W2:Y:S02]  /*0280*/  LDCU UR4, c[0x0][0x8a0] ;  /* 0x00011400ff0477ac */ /* 0x000ea40008000800 */
[----:B--2---:R-:W-:Y:S02]  /*0290*/  MOV R38, UR4 ;  /* 0x0000000400267c02 */ /* 0x004fe40008000f00 */
.L_x_2:
[----:B------:R-:W-:Y:S01]  /*02a0*/  IMAD.U32 R0, RZ, RZ, UR18 ;  /* 0x00000012ff007e24 */ /* 0x000fe2000f8e00ff */
[----:B------:R-:W-:Y:S04]  /*02b0*/  BSSY.RECONVERGENT B0, `(.L_x_4) ;  /* 0x000000c000007945 */ /* 0x000fe80003800200 */
[C---:B------:R-:W-:Y:S02]  /*02c0*/  ISETP.NE.OR P2, PT, R0.reuse, 0x1, !P1 ;  /* 0x000000010000780c */ /* 0x040fe40004f45670 */
[----:B------:R-:W-:-:S11]  /*02d0*/  ISETP.NE.OR P0, PT, R0, 0x3, !P1 ;  /* 0x000000030000780c */ /* 0x000fd60004f05670 */
[----:B------:R-:W-:Y:S05]  /*02e0*/  @P2 BRA `(.L_x_5) ;  /* 0x0000000000202947 */ /* 0x000fea0003800000 */
[----:B------:R-:W3:Y:S02]  /*02f0*/  LDCU.64 UR4, c[0x0][0x348] ;  /* 0x00006900ff0477ac */ /* 0x000ee40008000a00 */
[----:B---3--:R-:W-:Y:S02]  /*0300*/  UIADD3 UR6, UP1, UPT, UR4, 0x80, URZ ;  /* 0x0000008004067890 */ /* 0x008fe4000ff3e0ff */
[----:B------:R-:W-:Y:S02]  /*0310*/  UIADD3 UR4, UP0, UPT, UR4, 0x180, URZ ;  /* 0x0000018004047890 */ /* 0x000fe4000ff1e0ff */
[----:B------:R-:W-:Y:S02]  /*0320*/  UIADD3.X UR7, UPT, UPT, URZ, UR5, URZ, UP1, !UPT ;  /* 0x00000005ff077290 */ /* 0x000fe40008ffe4ff */
[----:B------:R-:W-:-:S07]  /*0330*/  UIADD3.X UR5, UPT, UPT, URZ, UR5, URZ, UP0, !UPT ;  /* 0x00000005ff057290 */ /* 0x000fce00087fe4ff */
[----:B------:R3:W-:Y:S02]  /*0340*/  UTMACCTL.PF [UR6] ;  /* 0x00000000060079b9 */ /* 0x0007e40008040000 */
[----:B------:R3:W-:Y:S02]  /*0350*/  UTMACCTL.PF [UR4] ;  /* 0x00000000040079b9 */ /* 0x0007e40008040000 */
[----:B---3--:R-:W-:Y:S01]  /*0360*/  NOP ;  /* 0x0000000000007918 */ /* 0x008fe20000000000 */
.L_x_5:
[----:B------:R-:W-:Y:S05]  /*0370*/  BSYNC.RECONVERGENT B0 ;  /* 0x0000000000007941 */ /* 0x000fea0003800200 */
.L_x_4:
[----:B------:R-:W-:Y:S04]  /*0380*/  BSSY.RECONVERGENT B0, `(.L_x_6) ;  /* 0x000000a000007945 */ /* 0x000fe80003800200 */
        /* <DEDUP_REMOVED lines=9> */
.L_x_7:
[----:B------:R-:W-:Y:S05]  /*0420*/  BSYNC.RECONVERGENT B0 ;  /* 0x0000000000007941 */ /* 0x000fea0003800200 */
.L_x_6:
[----:B------:R-:W3:Y:S01]  /*0430*/  LDCU.64 UR4, c[0x0][0x888] ;  /* 0x00011100ff0477ac */ /* 0x000ee20008000a00 */
[----:B------:R-:W-:Y:S02]  /*0440*/  UISETP.EQ.U32.AND UP1, UPT, UR8, URZ, UPT ;  /* 0x000000ff0800728c */ /* 0x000fe4000bf22070 */
[----:B------:R-:W-:Y:S02]  /*0450*/  UPLOP3.LUT UP3, UPT, UPT, UPT, UPT, 0x80, 0x8 ;  /* 0x000000000008789c */ /* 0x000fe40003f6f070 */
[----:B---3--:R-:W-:-:S04]  /*0460*/  UISETP.NE.U32.AND UP0, UPT, UR4, URZ, UPT ;  /* 0x000000ff0400728c */ /* 0x008fc8000bf05070 */
[----:B------:R-:W-:-:S04]  /*0470*/  UISETP.NE.AND.EX UP2, UPT, UR5, URZ, UPT, UP0 ;  /* 0x000000ff0500728c */ /* 0x000fc8000bf45300 */
[----:B------:R-:W-:-:S04]  /*0480*/  UISETP.EQ.OR.EX UP4, UPT, UR9, URZ, !UP2, UP1 ;  /* 0x000000ff0900728c */ /* 0x000fc8000d782710 */
[----:B------:R-:W-:-:S06]  /*0490*/  UP2UR UR4, UPR, URZ, 0x10 ;  /* 0x00000010ff047883 */ /* 0x000fcc0008000000 */
[----:B------:R-:W-:Y:S01]  /*04a0*/  MOV R84, UR4 ;  /* 0x0000000400547c02 */ /* 0x000fe20008000f00 */
[----:B------:R-:W-:Y:S06]  /*04b0*/  BRA.U !UP4, `(.L_x_8) ;  /* 0x000000010c207547 */ /* 0x000fec000b800000 */
[----:B------:R-:W-:Y:S01]  /*04c0*/  UISETP.NE.U32.AND UP1, UPT, UR8, URZ, UPT ;  /* 0x000000ff0800728c */ /* 0x000fe2000bf25070 */
[----:B-----5:R-:W-:Y:S01]  /*04d0*/  FSETP.NEU.AND P0, PT, R39, RZ, PT ;  /* 0x000000ff2700720b */ /* 0x020fe20003f0d000 */
[----:B------:R-:W-:Y:S02]  /*04e0*/  USEL UR4, URZ, 0xffffffff, UP2 ;  /* 0xffffffffff047887 */ /* 0x000fe40009000000 */
[----:B------:R-:W-:-:S10]  /*04f0*/  UISETP.NE.AND.EX UP1, UPT, UR9, URZ, UPT, UP1 ;  /* 0x000000ff0900728c */ /* 0x000fd4000bf25310 */
[----:B------:R-:W-:Y:S01]  /*0500*/  VOTEU.ANY UP0, P0 ;  /* 0x0000000000ff7886 */ /* 0x000fe20000000100 */
[----:B------:R-:W-:-:S04]  /*0510*/  @!UP1 USEL UR4, URZ, 0xffffffff, UP0 ;  /* 0xffffffffff049887 */ /* 0x000fc80008000000 */
[----:B------:R-:W-:-:S04]  /*0520*/  ULOP3.LUT UR4, UR4, 0x1, URZ, 0xc0, !UPT ;  /* 0x0000000104047892 */ /* 0x000fc8000f8ec0ff */
[----:B------:R-:W-:-:S11]  /*0530*/  UISETP.NE.U32.AND UP3, UPT, UR4, 0x1, UPT ;  /* 0x000000010400788c */ /* 0x000fd6000bf65070 */
.L_x_8:
[----:B------:R-:W3:Y:S01]  /*0540*/  SHFL.IDX PT, R0, R80, RZ, 0x1f ;  /* 0x00001fff50007589 */ /* 0x000ee200000e0000 */
[----:B------:R-:W-:Y:S02]  /*0550*/  UISETP.NE.AND UP5, UPT, UR18, 0x2, UPT ;  /* 0x000000021200788c */ /* 0x000fe4000bfa5270 */
[----:B------:R-:W-:Y:S02]  /*0560*/  UISETP.NE.AND UP0, UPT, UR18, 0x2, UPT ;  /* 0x000000021200788c */ /* 0x000fe4000bf05270 */
[----:B------:R-:W-:Y:S02]  /*0570*/  UISETP.NE.OR UP1, UPT, UR31, URZ, UP5 ;  /* 0x000000ff1f00728c */ /* 0x000fe4000af25670 */
[----:B------:R-:W-:-:S04]  /*0580*/  USEL UR38, URZ, 0x1, UP0 ;  /* 0x00000001ff267887 */ /* 0x000fc80008000000 */
[----:B------:R-:W-:Y:S02]  /*0590*/  PLOP3.LUT P3, PT, P1, PT, UP1, 0xae, 0xea ;  /* 0x0000000000ea781c */ /* 0x000fe40000f6f51e */
[----:B---3--:R-:W-:-:S13]  /*05a0*/  ISETP.NE.AND P0, PT, R0, RZ, PT ;  /* 0x000000ff0000720c */ /* 0x008fda0003f05270 */
[----:B------:R-:W-:Y:S05]  /*05b0*/  @P0 BRA `(.L_x_9) ;  /* 0x0000000400540947 */ /* 0x000fea0003800000 */
[----:B------:R-:W-:Y:S01]  /*05c0*/  ELECT P0, URZ, PT ;  /* 0x0000000000ff782f */ /* 0x000fe20003800000 */
[----:B------:R-:W-:-:S12]  /*05d0*/  BSSY.RECONVERGENT B0, `(.L_x_9) ;  /* 0x0000053000007945 */ /* 0x000fd80003800200 */
[----:B------:R-:W-:Y:S05]  /*05e0*/  @!P0 BRA `(.L_x_10) ;  /* 0x0000000400448947 */ /* 0x000fea0003800000 */
[----:B------:R-:W3:Y:S01]  /*05f0*/  S2UR UR5, SR_CgaCtaId ;  /* 0x00000000000579c3 */ /* 0x000ee20000008800 */
[----:B------:R-:W-:Y:S01]  /*0600*/  UMOV UR4, 0x400 ;  /* 0x0000040000047882 */ /* 0x000fe20000000000 */
[----:B------:R-:W-:Y:S02]  /*0610*/  UMOV UR6, 0x1 ;  /* 0x0000000100067882 */ /* 0x000fe40000000000 */
[----:B------:R-:W-:-:S04]  /*0620*/  UIADD3 UR6, UPT, UPT, -UR6, 0x100000, URZ ;  /* 0x0010000006067890 */ /* 0x000fc8000fffe1ff */
[----:B------:R-:W-:Y:S02]  /*0630*/  USHF.L.U32 UR7, UR6, 0xb, URZ ;  /* 0x0000000b06077899 */ /* 0x000fe400080006ff */
[----:B------:R-:W-:Y:S02]  /*0640*/  USHF.L.U32 UR6, UR6, 0x1, URZ ;  /* 0x0000000106067899 */ /* 0x000fe400080006ff */
[----:B---3--:R-:W-:Y:S01]  /*0650*/  ULEA UR4, UR5, UR4, 0x18 ;  /* 0x0000000405047291 */ /* 0x008fe2000f8ec0ff */
[----:B------:R-:W3:Y:S11]  /*0660*/  FENCE.VIEW.ASYNC.S ;  /* 0x00000000000073c6 */ /* 0x000ef60000000000 */
[----:B---3--:R3:W4:Y:S01]  /*0670*/  SYNCS.EXCH.64 URZ, [UR4], UR6 ;  /* 0x0000000604ff75b2 */ /* 0x0087220008000100 */
[----:B------:R3:W1:Y:S01]  /*0680*/  SYNCS.EXCH.64 URZ, [UR4+0x120], UR6 ;  /* 0x0001200604ff75b2 */ /* 0x0006620008000100 */
        /* <DEDUP_REMOVED lines=69> */
[----:B------:R3:W1:Y:S02]  /*0ae0*/  SYNCS.EXCH.64 URZ, [UR4+0x238], UR6 ;  /* 0x0002380604ff75b2 */ /* 0x0006640008000100 */
[----:B---34-:R-:W-:Y:S01]  /*0af0*/  NOP ;  /* 0x0000000000007918 */ /* 0x018fe20000000000 */
.L_x_10:
[----:B------:R-:W-:Y:S05]  /*0b00*/  BSYNC.RECONVERGENT B0 ;  /* 0x0000000000007941 */ /* 0x000fea0003800200 */
.L_x_9:
[----:B------:R-:W3:Y:S01]  /*0b10*/  SHFL.IDX PT, R0, R80, RZ, 0x1f ;  /* 0x00001fff50007589 */ /* 0x000ee200000e0000 */
[----:B------:R-:W-:Y:S01]  /*0b20*/  NOP ;  /* 0x0000000000007918 */ /* 0x000fe20000000000 */
[----:B---3--:R-:W-:-:S13]  /*0b30*/  ISETP.NE.AND P0, PT, R0, 0x1, PT ;  /* 0x000000010000780c */ /* 0x008fda0003f05270 */
[----:B------:R-:W-:Y:S05]  /*0b40*/  @P0 BRA `(.L_x_11) ;  /* 0x0000000000400947 */ /* 0x000fea0003800000 */
[----:B------:R-:W3:Y:S01]  /*0b50*/  S2UR UR5, SR_CgaCtaId ;  /* 0x00000000000579c3 */ /* 0x000ee20000008800 */
[----:B------:R-:W-:Y:S01]  /*0b60*/  UMOV UR4, 0x400 ;  /* 0x0000040000047882 */ /* 0x000fe20000000000 */
[----:B------:R-:W-:Y:S01]  /*0b70*/  UMOV UR8, 0x20 ;  /* 0x0000002000087882 */ /* 0x000fe20000000000 */
[----:B------:R-:W-:Y:S01]  /*0b80*/  UMOV UR6, 0x80 ;  /* 0x0000008000067882 */ /* 0x000fe20000000000 */
[----:B------:R-:W-:-:S04]  /*0b90*/  UIADD3 UR8, UPT, UPT, -UR8, 0x100000, URZ ;  /* 0x0010000008087890 */ /* 0x000fc8000fffe1ff */
[----:B------:R-:W-:Y:S02]  /*0ba0*/  USHF.L.U32 UR9, UR8, 0xb, URZ ;  /* 0x0000000b08097899 */ /* 0x000fe400080006ff */
[----:B------:R-:W-:Y:S02]  /*0bb0*/  USHF.L.U32 UR8, UR8, 0x1, URZ ;  /* 0x0000000108087899 */ /* 0x000fe400080006ff */
[----:B------:R-:W-:-:S04]  /*0bc0*/  UIADD3 UR6, UPT, UPT, -UR6, 0x100000, URZ ;  /* 0x0010000006067890 */ /* 0x000fc8000fffe1ff */
[----:B------:R-:W-:Y:S02]  /*0bd0*/  USHF.L.U32 UR7, UR6, 0xb, URZ ;  /* 0x0000000b06077899 */ /* 0x000fe400080006ff */
[----:B------:R-:W-:Y:S01]  /*0be0*/  USHF.L.U32 UR6, UR6, 0x1, URZ ;  /* 0x0000000106067899 */ /* 0x000fe200080006ff */
[----:B------:R-:W-:Y:S01]  /*0bf0*/  ELECT P0, URZ, PT ;  /* 0x0000000000ff782f */ /* 0x000fe20003800000 */
[----:B---3--:R-:W-:Y:S01]  /*0c00*/  ULEA UR4, UR5, UR4, 0x18 ;  /* 0x0000000405047291 */ /* 0x008fe2000f8ec0ff */
[----:B------:R-:W3:Y:S11]  /*0c10*/  FENCE.VIEW.ASYNC.S ;  /* 0x00000000000073c6 */ /* 0x000ef60000000000 */
[----:B---3--:R3:W4:Y:S01]  /*0c20*/  SYNCS.EXCH.64 URZ, [UR4+0x240], UR8 ;  /* 0x0002400804ff75b2 */ /* 0x0087220008000100 */
[----:B------:R3:W1:Y:S01]  /*0c30*/  SYNCS.EXCH.64 URZ, [UR4+0x248], UR6 ;  /* 0x0002480604ff75b2 */ /* 0x0006620008000100 */
[----:B------:R-:W-:Y:S01]  /*0c40*/  NOP ;  /* 0x0000000000007918 */ /* 0x000fe20000000000 */
.L_x_11:
[----:B------:R-:W2:Y:S01]  /*0c50*/  SHFL.IDX PT, R0, R80, RZ, 0x1f ;  /* 0x00001fff50007589 */ /* 0x000ea200000e0000 */
[----:B------:R-:W-:Y:S01]  /*0c60*/  NOP ;  /* 0x0000000000007918 */ /* 0x000fe20000000000 */
[----:B--2---:R-:W-:-:S13]  /*0c70*/  ISETP.NE.AND P0, PT, R0, 0x3, PT ;  /* 0x000000030000780c */ /* 0x004fda0003f05270 */
[----:B------:R-:W-:Y:S05]  /*0c80*/  @P0 BRA `(.L_x_12) ;  /* 0x0000000000300947 */ /* 0x000fea0003800000 */
[----:B------:R-:W2:Y:S01]  /*0c90*/  S2UR UR5, SR_CgaCtaId ;  /* 0x00000000000579c3 */ /* 0x000ea20000008800 */
[----:B---3--:R-:W-:Y:S01]  /*0ca0*/  UMOV UR4, 0x400 ;  /* 0x0000040000047882 */ /* 0x008fe20000000000 */
[----:B------:R-:W-:Y:S01]  /*0cb0*/  UMOV UR6, 0x20 ;  /* 0x0000002000067882 */ /* 0x000fe20000000000 */
[----:B------:R-:W-:Y:S01]  /*0cc0*/  ELECT P0, URZ, PT ;  /* 0x0000000000ff782f */ /* 0x000fe20003800000 */
[----:B------:R-:W-:-:S04]  /*0cd0*/  UIADD3 UR6, UPT, UPT, -UR6, 0x100000, URZ ;  /* 0x0010000006067890 */ /* 0x000fc8000fffe1ff */
[----:B------:R-:W-:Y:S02]  /*0ce0*/  USHF.L.U32 UR7, UR6, 0xb, URZ ;  /* 0x0000000b06077899 */ /* 0x000fe400080006ff */
[----:B------:R-:W-:Y:S02]  /*0cf0*/  USHF.L.U32 UR6, UR6, 0x1, URZ ;  /* 0x0000000106067899 */ /* 0x000fe400080006ff */
[----:B--2---:R-:W-:Y:S01]  /*0d00*/  ULEA UR4, UR5, UR4, 0x18 ;  /* 0x0000000405047291 */ /* 0x004fe2000f8ec0ff */
[----:B------:R-:W2:Y:S11]  /*0d10*/  FENCE.VIEW.ASYNC.S ;  /* 0x00000000000073c6 */ /* 0x000eb60000000000 */
[----:B--2---:R2:W3:Y:S01]  /*0d20*/  SYNCS.EXCH.64 URZ, [UR4+0x250], UR6 ;  /* 0x0002500604ff75b2 */ /* 0x0044e20008000100 */
[----:B------:R2:W1:Y:S01]  /*0d30*/  SYNCS.EXCH.64 URZ, [UR4+0x258], UR6 ;  /* 0x0002580604ff75b2 */ /* 0x0004620008000100 */
[----:B------:R-:W-:Y:S01]  /*0d40*/  NOP ;  /* 0x0000000000007918 */ /* 0x000fe20000000000 */
.L_x_12:
[----:B------:R-:W4:Y:S01]  /*0d50*/  SHFL.IDX PT, R0, R80, RZ, 0x1f ;  /* 0x00001fff50007589 */ /* 0x000f2200000e0000 */
[----:B------:R-:W-:Y:S01]  /*0d60*/  NOP ;  /* 0x0000000000007918 */ /* 0x000fe20000000000 */
[----:B----4-:R-:W-:-:S13]  /*0d70*/  ISETP.NE.AND P0, PT, R0, 0x4, PT ;  /* 0x000000040000780c */ /* 0x010fda0003f05270 */
[----:B------:R-:W-:Y:S05]  /*0d80*/  @P0 BRA `(.L_x_13) ;  /* 0x0000000000440947 */ /* 0x000fea0003800000 */
[----:B------:R-:W4:Y:S01]  /*0d90*/  S2UR UR5, SR_CgaCtaId ;  /* 0x00000000000579c3 */ /* 0x000f220000008800 */
[----:B--23--:R-:W-:Y:S01]  /*0da0*/  UMOV UR4, 0x1e0 ;  /* 0x000001e000047882 */ /* 0x00cfe20000000000 */
[----:B------:R-:W-:Y:S01]  /*0db0*/  UMOV UR6, 0x400 ;  /* 0x0000040000067882 */ /* 0x000fe20000000000 */
[----:B------:R-:W-:Y:S01]  /*0dc0*/  USEL UR4, UR4, 0x1a0, UP3 ;  /* 0x000001a004047887 */ /* 0x000fe20009800000 */
[----:B------:R-:W-:Y:S01]  /*0dd0*/  UMOV UR8, 0x1 ;  /* 0x0000000100087882 */ /* 0x000fe20000000000 */
[----:B------:R-:W-:Y:S01]  /*0de0*/  ELECT P0, URZ, PT ;  /* 0x0000000000ff782f */ /* 0x000fe20003800000 */
[----:B------:R-:W-:-:S04]  /*0df0*/  UIADD3 UR8, UPT, UPT, -UR8, 0x100000, URZ ;  /* 0x0010000008087890 */ /* 0x000fc8000fffe1ff */
[----:B------:R-:W-:Y:S02]  /*0e00*/  USHF.L.U32 UR9, UR8, 0xb, URZ ;  /* 0x0000000b08097899 */ /* 0x000fe400080006ff */
[----:B------:R-:W-:Y:S02]  /*0e10*/  USHF.L.U32 UR8, UR8, 0x1, URZ ;  /* 0x0000000108087899 */ /* 0x000fe400080006ff */
[----:B----4-:R-:W-:Y:S02]  /*0e20*/  ULEA UR6, UR5, UR6, 0x18 ;  /* 0x0000000605067291 */ /* 0x010fe4000f8ec0ff */
[----:B------:R-:W-:-:S04]  /*0e30*/  UIADD3 UR4, UPT, UPT, -UR4, 0x100000, URZ ;  /* 0x0010000004047890 */ /* 0x000fc8000fffe1ff */
[----:B------:R-:W-:Y:S02]  /*0e40*/  USHF.L.U32 UR5, UR4, 0xb, URZ ;  /* 0x0000000b04057899 */ /* 0x000fe400080006ff */
[----:B------:R-:W-:Y:S01]  /*0e50*/  USHF.L.U32 UR4, UR4, 0x1, URZ ;  /* 0x0000000104047899 */ /* 0x000fe200080006ff */
[----:B------:R-:W2:Y:S03]  /*0e60*/  FENCE.VIEW.ASYNC.S ;  /* 0x00000000000073c6 */ /* 0x000ea60000000000 */
[----:B--2---:R4:W2:Y:S08]  /*0e70*/  SYNCS.EXCH.64 URZ, [UR6+0x260], UR8 ;  /* 0x0002600806ff75b2 */ /* 0x0048b00008000100 */
[----:B------:R4:W3:Y:S02]  /*0e80*/  SYNCS.EXCH.64 URZ, [UR6+0x268], UR4 ;  /* 0x0002680406ff75b2 */ /* 0x0008e40008000100 */
[----:B----4-:R-:W-:Y:S01]  /*0e90*/  NOP ;  /* 0x0000000000007918 */ /* 0x010fe20000000000 */
.L_x_13:
[----:B------:R-:W4:Y:S01]  /*0ea0*/  SHFL.IDX PT, R0, R80, RZ, 0x1f ;  /* 0x00001fff50007589 */ /* 0x000f2200000e0000 */
[----:B------:R-:W-:Y:S01]  /*0eb0*/  ISETP.NE.OR P1, PT, RZ, UR18, !P1 ;  /* 0x00000012ff007c0c */ /* 0x000fe2000cf25670 */
[----:B------:R-:W-:Y:S01]  /*0ec0*/  NOP ;  /* 0x0000000000007918 */ /* 0x000fe20000000000 */
[----:B----4-:R-:W-:-:S13]  /*0ed0*/  ISETP.NE.AND P0, PT, R0, 0x5, PT ;  /* 0x000000050000780c */ /* 0x010fda0003f05270 */
[----:B------:R-:W-:Y:S05]  /*0ee0*/  @P0 BRA `(.L_x_14) ;  /* 0x0000000000480947 */ /* 0x000fea0003800000 */
[----:B------:R-:W4:Y:S01]  /*0ef0*/  S2UR UR5, SR_CgaCtaId ;  /* 0x00000000000579c3 */ /* 0x000f220000008800 */
[----:B--23--:R-:W-:Y:S01]  /*0f00*/  UMOV UR4, 0x400 ;  /* 0x0000040000047882 */ /* 0x00cfe20000000000 */
        /* <DEDUP_REMOVED lines=9> */
[----:B----4-:R-:W-:Y:S01]  /*0fa0*/  ULEA UR4, UR5, UR4, 0x18 ;  /* 0x0000000405047291 */ /* 0x010fe2000f8ec0ff */
[----:B------:R-:W2:Y:S11]  /*0fb0*/  FENCE.VIEW.ASYNC.S ;  /* 0x00000000000073c6 */ /* 0x000eb60000000000 */
[----:B--2---:R4:W2:Y:S01]  /*0fc0*/  SYNCS.EXCH.64 URZ, [UR4+0x270], UR6 ;  /* 0x0002700604ff75b2 */ /* 0x0048a20008000100 */
[----:B------:R4:W3:Y:S01]  /*0fd0*/  SYNCS.EXCH.64 URZ, [UR4+0x280], UR8 ;  /* 0x0002800804ff75b2 */ /* 0x0008e20008000100 */
[----:B------:R4:W1:Y:S01]  /*0fe0*/  SYNCS.EXCH.64 URZ, [UR4+0x278], UR6 ;  /* 0x0002780604ff75b2 */ /* 0x0008620008000100 */
[----:B------:R4:W1:Y:S02]  /*0ff0*/  SYNCS.EXCH.64 URZ, [UR4+0x288], UR8 ;  /* 0x0002880804ff75b2 */ /* 0x0008640008000100 */
[----:B----4-:R-:W-:Y:S01]  /*1000*/  NOP ;  /* 0x0000000000007918 */ /* 0x010fe20000000000 */
.L_x_14:
[----:B--23--:R-:W2:Y:S01]  /*1010*/  S2UR UR7, SR_CgaCtaId ;  /* 0x00000000000779c3 */ /* 0x00cea20000008800 */
[----:B------:R-:W-:Y:S01]  /*1020*/  VOTEU.ALL UP0, P1 ;  /* 0x0000000000ff7886 */ /* 0x000fe20000800000 */
[----:B------:R-:W-:Y:S01]  /*1030*/  UMOV UR4, 0x20 ;  /* 0x0000002000047882 */ /* 0x000fe20000000000 */
[----:B------:R-:W-:Y:S01]  /*1040*/  NOP ;  /* 0x0000000000007918 */ /* 0x000fe20000000000 */
[----:B-1----:R-:W-:Y:S01]  /*1050*/  LOP3.LUT R3, R69, 0x1f, RZ, 0xc0, !PT ;  /* 0x0000001f45037812 */ /* 0x002fe200078ec0ff */
[----:B------:R-:W-:Y:S01]  /*1060*/  UISETP.NE.AND UP4, UPT, UR18, URZ, UPT ;  /* 0x000000ff1200728c */ /* 0x000fe2000bf85270 */
[----:B------:R-:W-:Y:S01]  /*1070*/  @!UP0 UMOV UR6, 0x400 ;  /* 0x0000040000068882 */ /* 0x000fe20000000000 */
[----:B------:R-:W-:-:S04]  /*1080*/  @!UP0 UIADD3 UR4, UPT, UPT, -UR4, 0x100000, URZ ;  /* 0x0010000004048890 */ /* 0x000fc8000fffe1ff */
[----:B------:R-:W-:Y:S02]  /*1090*/  @!UP0 USHF.L.U32 UR5, UR4, 0xb, URZ ;  /* 0x0000000b04058899 */ /* 0x000fe400080006ff */
[----:B------:R-:W-:Y:S02]  /*10a0*/  @!UP0 USHF.L.U32 UR4, UR4, 0x1, URZ ;  /* 0x0000000104048899 */ /* 0x000fe400080006ff */
[----:B--2---:R-:W-:Y:S01]  /*10b0*/  @!UP0 ULEA UR6, UR7, UR6, 0x18 ;  /* 0x0000000607068291 */ /* 0x004fe2000f8ec0ff */
[----:B------:R-:W1:Y:S01]  /*10c0*/  LDCU UR7, c[0x0][0x36c] ;  /* 0x00006d80ff0777ac */ /* 0x000e620008000800 */
[----:B------:R-:W-:Y:S01]  /*10d0*/  VOTEU.ALL UP0, P1 ;  /* 0x0000000000ff7886 */ /* 0x000fe20000800000 */
[----:B------:R-:W2:Y:S09]  /*10e0*/  FENCE.VIEW.ASYNC.S ;  /* 0x00000000000073c6 */ /* 0x000eb20000000000 */
[----:B--2---:R2:W3:Y:S01]  /*10f0*/  @!UP0 SYNCS.EXCH.64 URZ, [UR6+0x290], UR4 ;  /* 0x0002900406ff85b2 */ /* 0x0044e20008000100 */
[----:B-1----:R-:W-:-:S09]  /*1100*/  UISETP.EQ.U32.AND UP6, UPT, UR7, 0x1, UPT ;  /* 0x000000010700788c */ /* 0x002fd2000bfc2070 */
[----:B--2---:R-:W-:Y:S05]  /*1110*/  BRA.U !UP6, `(.L_x_15) ;  /* 0x000000010e087547 */ /* 0x004fea000b800000 */
[----:B---3--:R-:W-:Y:S01]  /*1120*/  UCGABAR_ARV ;  /* 0x00000000000079c7 */ /* 0x008fe20008000000 */
[----:B------:R-:W-:Y:S05]  /*1130*/  BRA `(.L_x_16) ;  /* 0x0000000000047947 */ /* 0x000fea0003800000 */
.L_x_15:
[----:B---3--:R-:W-:Y:S01]  /*1140*/  NOP ;  /* 0x0000000000007918 */ /* 0x008fe20000000000 */
.L_x_16:
[----:B------:R-:W1:Y:S01]  /*1150*/  S2UR UR20, SR_CTAID.X ;  /* 0x00000000001479c3 */ /* 0x000e620000002500 */
[----:B------:R-:W-:-:S05]  /*1160*/  CS2R.32 R83, SR_CgaSize ;  /* 0x0000000000537805 */ /* 0x000fca0000008a00 */
[----:B------:R-:W-:-:S05]  /*1170*/  IMAD R83, R83, -0xa0, RZ ;  /* 0xffffff6053537824 */ /* 0x000fca00078e02ff */
[----:B------:R-:W-:-:S14]  /*1180*/  R2UR UR5, R83 ;  /* 0x00000000530572ca */ /* 0x000fdc00000e0000 */
[----:B------:R-:W2:Y:S01]  /*1190*/  LDCU UR5, c[0x0][UR5+0x2b0] ;  /* 0x00005600050577ac */ /* 0x000ea20008000800 */
[----:B------:R-:W-:-:S05]  /*11a0*/  CS2R.32 R83, SR_CgaSize ;  /* 0x0000000000537805 */ /* 0x000fca0000008a00 */
[----:B------:R-:W-:-:S05]  /*11b0*/  IMAD R83, R83, -0xa0, RZ ;  /* 0xffffff6053537824 */ /* 0x000fca00078e02ff */
[----:B------:R-:W-:-:S14]  /*11c0*/  R2UR UR4, R83 ;  /* 0x00000000530472ca */ /* 0x000fdc00000e0000 */
[----:B------:R-:W3:Y:S01]  /*11d0*/  LDCU UR4, c[0x0][UR4+0x2b4] ;  /* 0x00005680040477ac */ /* 0x000ee20008000800 */
[----:B------:R-:W4:Y:S01]  /*11e0*/  S2UR UR47, SR_CTAID.Y ;  /* 0x00000000002f79c3 */ /* 0x000f220000002600 */
[----:B------:R-:W-:-:S05]  /*11f0*/  CS2R.32 R83, SR_CgaSize ;  /* 0x0000000000537805 */ /* 0x000fca0000008a00 */
[----:B------:R-:W-:-:S05]  /*1200*/  IMAD R83, R83, -0xa0, RZ ;  /* 0xffffff6053537824 */ /* 0x000fca00078e02ff */
[----:B------:R-:W-:-:S14]  /*1210*/  R2UR UR7, R83 ;  /* 0x00000000530772ca */ /* 0x000fdc00000e0000 */
[----:B------:R-:W3:Y:S01]  /*1220*/  LDCU UR7, c[0x0][UR7+0x2a4] ;  /* 0x00005480070777ac */ /* 0x000ee20008000800 */
[----:B------:R-:W-:-:S05]  /*1230*/  CS2R.32 R83, SR_CgaSize ;  /* 0x0000000000537805 */ /* 0x000fca0000008a00 */
[----:B------:R-:W-:-:S05]  /*1240*/  IMAD R83, R83, -0xa0, RZ ;  /* 0xffffff6053537824 */ /* 0x000fca00078e02ff */
[----:B------:R-:W-:-:S14]  /*1250*/  R2UR UR63, R83 ;  /* 0x00000000533f72ca */ /* 0x000fdc00000e0000 */
[----:B------:R-:W3:Y:S01]  /*1260*/  LDCU UR63, c[0x0][UR63+0x2a0] ;  /* 0x000054003f3f77ac */ /* 0x000ee20008000800 */
[----:B------:R-:W3:Y:S01]  /*1270*/  LDCU UR19, c[0x0][0xb24] ;  /* 0x00016480ff1377ac */ /* 0x000ee20008000800 */
[----:B------:R-:W3:Y:S01]  /*1280*/  LDCU UR39, c[0x0][0xb24] ;  /* 0x00016480ff2777ac */ /* 0x000ee20008000800 */
[----:B-1----:R-:W-:Y:S01]  /*1290*/  I2FP.F32.U32 R2, UR20 ;  /* 0x0000001400027c45 */ /* 0x002fe20008201000 */
[----:B------:R-:W1:Y:S04]  /*12a0*/  LDCU UR23, c[0x0][0xb30] ;  /* 0x00016600ff1777ac */ /* 0x000e680008000800 */
[----:B--2---:R-:W-:Y:S01]  /*12b0*/  FMUL R2, R2, UR5 ;  /* 0x0000000502027c20 */ /* 0x004fe20008400000 */
[----:B----4-:R-:W-:-:S05]  /*12c0*/  I2FP.F32.U32 R0, UR47 ;  /* 0x0000002f00007c45 */ /* 0x010fca0008201000 */
[----:B------:R-:W2:Y:S01]  /*12d0*/  F2I.U32.TRUNC.NTZ R2, R2 ;  /* 0x0000000200027305 */ /* 0x000ea2000020f000 */
[----:B---3--:R-:W-:-:S07]  /*12e0*/  FMUL R0, R0, UR4 ;  /* 0x0000000400007c20 */ /* 0x008fce0008400000 */
[----:B------:R-:W3:Y:S01]  /*12f0*/  F2I.U32.TRUNC.NTZ R0, R0 ;  /* 0x0000000000007305 */ /* 0x000ee2000020f000 */
[----:B--2---:R-:W-:Y:S02]  /*1300*/  R2UR UR4, R2 ;  /* 0x00000000020472ca */ /* 0x004fe400000e0000 */
[----:B------:R-:W-:Y:S02]  /*1310*/  PRMT R2, RZ, 0x7610, R2 ;  /* 0x00007610ff027816 */ /* 0x000fe40000000002 */
[----:B---3--:R-:W-:Y:S02]  /*1320*/  R2UR UR6, R0 ;  /* 0x00000000000672ca */ /* 0x008fe400000e0000 */
[----:B------:R-:W-:-:S07]  /*1330*/  PRMT R0, RZ, 0x7610, R0 ;  /* 0x00007610ff007816 */ /* 0x000fce0000000000 */
[----:B------:R-:W-:-:S04]  /*1340*/  UIADD3 UR5, UPT, UPT, -UR4, URZ, URZ ;  /* 0x000000ff04057290 */ /* 0x000fc8000fffe1ff */
[----:B------:R-:W-:Y:S02]  /*1350*/  UIMAD UR63, UR63, UR5, UR20 ;  /* 0x000000053f3f72a4 */ /* 0x000fe4000f8e0214 */
[----:B------:R-:W-:-:S04]  /*1360*/  UIADD3 UR4, UPT, UPT, -UR6, URZ, URZ ;  /* 0x000000ff06047290 */ /* 0x000fc8000fffe1ff */
[----:B------:R-:W-:-:S06]  /*1370*/  UIMAD UR4, UR7, UR4, UR47 ;  /* 0x00000004070472a4 */ /* 0x000fcc000f8e022f */
[----:B------:R-:W-:Y:S01]  /*1380*/  IMAD.U32 R83, RZ, RZ, UR4 ;  /* 0x00000004ff537e24 */ /* 0x000fe2000f8e00ff */
[----:B-1----:R-:W-:Y:S06]  /*1390*/  BRA.U UP4, `(.L_x_17) ;  /* 0x00000001042c7547 */ /* 0x002fec000b800000 */
[----:B------:R-:W-:Y:S01]  /*13a0*/  R2UR UR4, R83 ;  /* 0x00000000530472ca */ /* 0x000fe200000e0000 */
[----:B------:R-:W-:-:S12]  /*13b0*/  UMOV UR7, 0x3 ;  /* 0x0000000300077882 */ /* 0x000fd80000000000 */
[----:B------:R-:W-:Y:S02]  /*13c0*/  UISETP.NE.AND UP0, UPT, UR4, URZ, UPT ;  /* 0x000000ff0400728c */ /* 0x000fe4000bf05270 */
[----:B------:R-:W-:Y:S02]  /*13d0*/  ULOP3.LUT UR4, UR63, 0xfffffffe, URZ, 0xc0, !UPT ;  /* 0xfffffffe3f047892 */ /* 0x000fe4000f8ec0ff */
[----:B------:R-:W-:Y:S02]  /*13e0*/  UISETP.LT.U32.OR UP0, UPT, UR63, 0x2, !UP0 ;  /* 0x000000023f00788c */ /* 0x000fe4000c701470 */
[----:B------:R-:W-:Y:S02]  /*13f0*/  USHF.L.U32 UR4, UR7, UR4, URZ ;  /* 0x0000000407047299 */ /* 0x000fe400080006ff */
[----:B------:R-:W-:Y:S02]  /*1400*/  USEL UR6, URZ, 0x1, !UP0 ;  /* 0x00000001ff067887 */ /* 0x000fe4000c000000 */
[----:B------:R-:W-:-:S02]  /*1410*/  USEL UR5, URZ, 0x2, !UP0 ;  /* 0x00000002ff057887 */ /* 0x000fc4000c000000 */
[----:B------:R-:W-:Y:S02]  /*1420*/  IMAD.U32 R0, RZ, RZ, UR4 ;  /* 0x00000004ff007e24 */ /* 0x000fe4000f8e00ff */
[----:B------:R-:W-:-:S06]  /*1430*/  UIADD3 UR5, UPT, UPT, UR6, UR5, URZ ;  /* 0x0000000506057290 */ /* 0x000fcc000fffe0ff */
[----:B------:R-:W-:-:S07]  /*1440*/  MOV R2, UR5 ;  /* 0x0000000500027c02 */ /* 0x000fce0008000f00 */
.L_x_17:
[----:B------:R-:W1:Y:S01]  /*1450*/  S2UR UR46, SR_CTAID.Z ;  /* 0x00000000002e79c3 */ /* 0x000e620000002700 */
[----:B------:R-:W-:Y:S01]  /*1460*/  UISETP.GE.AND UP0, UPT, UR19, 0x1, UPT ;  /* 0x000000011300788c */ /* 0x000fe2000bf06270 */
[----:B------:R-:W-:-:S08]  /*1470*/  UMOV UR45, UR20 ;  /* 0x00000014002d7c82 */ /* 0x000fd00008000000 */
[----:B------:R-:W-:Y:S05]  /*1480*/  BRA.U !UP0, `(.L_x_18) ;  /* 0x0000000108d47547 */ /* 0x000fea000b800000 */
[----:B------:R-:W2:Y:S01]  /*1490*/  LDCU.128 UR12, c[0x0][0xb10] ;  /* 0x00016200ff0c77ac */ /* 0x000ea20008000c00 */
[----:B------:R-:W3:Y:S01]  /*14a0*/  LDCU UR21, c[0x0][0xb0c] ;  /* 0x00016180ff1577ac */ /* 0x000ee20008000800 */
[----:B------:R-:W4:Y:S01]  /*14b0*/  LDCU UR6, c[0x0][0x370] ;  /* 0x00006e00ff0677ac */ /* 0x000f220008000800 */
[----:B------:R-:W1:Y:S01]  /*14c0*/  LDCU UR7, c[0x0][0x374] ;  /* 0x00006e80ff0777ac */ /* 0x000e620008000800 */
[----:B------:R-:W1:Y:S01]  /*14d0*/  LDCU UR22, c[0x0][0xb20] ;  /* 0x00016400ff1677ac */ /* 0x000e620008000800 */
[----:B--2---:R-:W-:Y:S02]  /*14e0*/  UIMAD.WIDE.U32 UR4, UR20, UR12, URZ ;  /* 0x0000000c140472a5 */ /* 0x004fe4000f8e00ff */
[----:B---3--:R-:W-:Y:S01]  /*14f0*/  UISETP.NE.AND UP0, UPT, UR21, 0x1, UPT ;  /* 0x000000011500788c */ /* 0x008fe2000bf05270 */
[----:B------:R-:W2:Y:S01]  /*1500*/  LDCU.64 UR8, c[0x0][0xb28] ;  /* 0x00016500ff0877ac */ /* 0x000ea20008000a00 */
[----:B----4-:R-:W-:-:S03]  /*1510*/  UIMAD.WIDE.U32 UR10, UR6, UR12, URZ ;  /* 0x0000000c060a72a5 */ /* 0x010fc6000f8e00ff */
[----:B------:R-:W-:Y:S01]  /*1520*/  UMOV UR4, UR5 ;  /* 0x0000000500047c82 */ /* 0x000fe20008000000 */
[----:B------:R-:W-:Y:S02]  /*1530*/  UISETP.NE.AND UP1, UPT, UR19, 0x1, UPT ;  /* 0x000000011300788c */ /* 0x000fe4000bf25270 */
[----:B------:R-:W-:Y:S01]  /*1540*/  USHF.R.U32.HI UR4, URZ, UR13, UR4 ;  /* 0x0000000dff047299 */ /* 0x000fe20008011604 */
[----:B------:R-:W-:Y:S01]  /*1550*/  UMOV UR10, UR11 ;  /* 0x0000000b000a7c82 */ /* 0x000fe20008000000 */
[----:B------:R-:W-:Y:S02]  /*1560*/  UIMAD.WIDE.U32 UR16, UR47, UR15, URZ ;  /* 0x0000000f2f1072a5 */ /* 0x000fe4000f8e00ff */
[----:B------:R-:W-:Y:S02]  /*1570*/  USEL UR5, UR20, UR4, !UP0 ;  /* 0x0000000414057287 */ /* 0x000fe4000c000000 */
[----:B------:R-:W-:Y:S02]  /*1580*/  @UP0 USHF.R.U32.HI UR6, URZ, UR13, UR10 ;  /* 0x0000000dff060299 */ /* 0x000fe4000801160a */
[----:B------:R-:W-:-:S02]  /*1590*/  UISETP.NE.AND UP0, UPT, UR14, 0x1, UPT ;  /* 0x000000010e00788c */ /* 0x000fc4000bf05270 */
[----:B-1----:R-:W-:Y:S02]  /*15a0*/  UIMAD.WIDE.U32 UR10, UR7, UR15, URZ ;  /* 0x0000000f070a72a5 */ /* 0x002fe4000f8e00ff */
[----:B--2---:R-:W-:Y:S01]  /*15b0*/  UIMAD.WIDE.U32 UR12, UR6, UR8, URZ ;  /* 0x00000008060c72a5 */ /* 0x004fe2000f8e00ff */
[----:B------:R-:W-:Y:S01]  /*15c0*/  UMOV UR4, UR17 ;  /* 0x0000001100047c82 */ /* 0x000fe20008000000 */
[----:B------:R-:W-:-:S03]  /*15d0*/  UIADD3 UR45, UPT, UPT, -UR5, URZ, URZ ;  /* 0x000000ff052d7290 */ /* 0x000fc6000fffe1ff */
[----:B------:R-:W-:Y:S01]  /*15e0*/  UMOV UR10, UR11 ;  /* 0x0000000b000a7c82 */ /* 0x000fe20008000000 */
[----:B------:R-:W-:Y:S02]  /*15f0*/  USHF.R.U32.HI UR4, URZ, UR22, UR4 ;  /* 0x00000016ff047299 */ /* 0x000fe40008011604 */
[----:B------:R-:W-:Y:S01]  /*1600*/  @UP0 USHF.R.U32.HI UR7, URZ, UR22, UR10 ;  /* 0x00000016ff070299 */ /* 0x000fe2000801160a */
[----:B------:R-:W-:Y:S01]  /*1610*/  UMOV UR12, UR13 ;  /* 0x0000000d000c7c82 */ /* 0x000fe20008000000 */
[----:B------:R-:W-:Y:S02]  /*1620*/  USEL UR4, UR47, UR4, !UP0 ;  /* 0x000000042f047287 */ /* 0x000fe4000c000000 */
[----:B------:R-:W-:Y:S02]  /*1630*/  UIMAD.WIDE.U32 UR10, UR7, UR8, URZ ;  /* 0x00000008070a72a5 */ /* 0x000fe4000f8e00ff */
[----:B------:R-:W-:Y:S02]  /*1640*/  @UP1 USHF.R.U32.HI UR6, URZ, UR9, UR12 ;  /* 0x00000009ff061299 */ /* 0x000fe4000801160c */
[----:B------:R-:W-:-:S02]  /*1650*/  UIMAD.WIDE.U32 UR12, UR4, UR8, URZ ;  /* 0x00000008040c72a5 */ /* 0x000fc4000f8e00ff */
[----:B------:R-:W-:Y:S01]  /*1660*/  UIMAD UR45, UR21, UR45, UR20 ;  /* 0x0000002d152d72a4 */ /* 0x000fe2000f8e0214 */
[----:B------:R-:W-:Y:S02]  /*1670*/  UMOV UR10, UR11 ;  /* 0x0000000b000a7c82 */ /* 0x000fe40008000000 */
[----:B------:R-:W-:Y:S02]  /*1680*/  @UP1 USHF.R.U32.HI UR7, URZ, UR9, UR10 ;  /* 0x00000009ff071299 */ /* 0x000fe4000801160a */
[----:B------:R-:W-:Y:S02]  /*1690*/  UIMAD UR10, UR6, UR19, URZ ;  /* 0x00000013060a72a4 */ /* 0x000fe4000f8e02ff */
[----:B------:R-:W-:-:S04]  /*16a0*/  UIMAD UR7, UR7, UR19, URZ ;  /* 0x00000013070772a4 */ /* 0x000fc8000f8e02ff */
[----:B------:R-:W-:-:S03]  /*16b0*/  UISETP.GE.AND UP0, UPT, UR4, UR7, UPT ;  /* 0x000000070400728c */ /* 0x000fc6000bf06270 */
[----:B------:R-:W-:Y:S01]  /*16c0*/  UMOV UR7, UR13 ;  /* 0x0000000d00077c82 */ /* 0x000fe20008000000 */
[----:B------:R-:W-:Y:S02]  /*16d0*/  UISETP.GE.OR UP0, UPT, UR5, UR10, UP0 ;  /* 0x0000000a0500728c */ /* 0x000fe40008706670 */
[----:B------:R-:W-:Y:S02]  /*16e0*/  UIMAD.WIDE.U32 UR10, UR5, UR8, URZ ;  /* 0x00000008050a72a5 */ /* 0x000fe4000f8e00ff */
[----:B------:R-:W-:Y:S02]  /*16f0*/  USHF.R.U32.HI UR7, URZ, UR9, UR7 ;  /* 0x00000009ff077299 */ /* 0x000fe40008011607 */
[----:B------:R-:W-:Y:S02]  /*1700*/  UIADD3 UR10, UPT, UPT, -UR4, URZ, URZ ;  /* 0x000000ff040a7290 */ /* 0x000fe4000fffe1ff */
[----:B------:R-:W-:Y:S02]  /*1710*/  USEL UR7, UR4, UR7, !UP1 ;  /* 0x0000000704077287 */ /* 0x000fe4000c800000 */
[----:B------:R-:W-:Y:S01]  /*1720*/  UIMAD UR10, UR14, UR10, UR47 ;  /* 0x0000000a0e0a72a4 */ /* 0x000fe2000f8e022f */
[----:B------:R-:W-:-:S02]  /*1730*/  @!UP0 UMOV UR8, UR11 ;  /* 0x0000000b00088c82 */ /* 0x000fc40008000000 */
[----:B------:R-:W-:Y:S02]  /*1740*/  @!UP0 USHF.R.U32.HI UR8, URZ, UR9, UR8 ;  /* 0x00000009ff088299 */ /* 0x000fe40008011608 */
[----:B------:R-:W-:Y:S02]  /*1750*/  UIADD3 UR9, UPT, UPT, -UR7, URZ, URZ ;  /* 0x000000ff07097290 */ /* 0x000fe4000fffe1ff */
[----:B------:R-:W-:Y:S02]  /*1760*/  @!UP0 USEL UR8, UR5, UR8, !UP1 ;  /* 0x0000000805088287 */ /* 0x000fe4000c800000 */
[----:B------:R-:W-:Y:S02]  /*1770*/  UIMAD UR9, UR19, UR9, UR4 ;  /* 0x00000009130972a4 */ /* 0x000fe4000f8e0204 */
[----:B------:R-:W-:Y:S02]  /*1780*/  @!UP0 UIADD3 UR7, UPT, UPT, UR7, -UR8, URZ ;  /* 0x8000000807078290 */ /* 0x000fe4000fffe0ff */
[----:B------:R-:W-:-:S02]  /*1790*/  @!UP0 UIMAD UR6, UR9, UR6, UR8 ;  /* 0x00000006090682a4 */ /* 0x000fc4000f8e0208 */
[----:B------:R-:W-:-:S04]  /*17a0*/  @!UP0 UIMAD UR4, UR7, UR19, UR5 ;  /* 0x00000013070482a4 */ /* 0x000fc8000f8e0205 */
[----:B------:R-:W-:Y:S01]  /*17b0*/  UIMAD UR47, UR4, UR14, UR10 ;  /* 0x0000000e042f72a4 */ /* 0x000fe2000f8e020a */
[----:B------:R-:W-:Y:S02]  /*17c0*/  @!UP0 UMOV UR5, UR6 ;  /* 0x0000000600058c82 */ /* 0x000fe40008000000 */
[----:B------:R-:W-:-:S12]  /*17d0*/  UIMAD UR45, UR5, UR21, UR45 ;  /* 0x00000015052d72a4 */ /* 0x000fd8000f8e022d */
.L_x_18:
[----:B------:R-:W-:-:S09]  /*17e0*/  UISETP.NE.AND UP0, UPT, UR23, 0x1, UPT ;  /* 0x000000011700788c */ /* 0x000fd2000bf05270 */
[----:B------:R-:W-:Y:S05]  /*17f0*/  BRA.U UP0, `(.L_x_19) ;  /* 0x0000000100407547 */ /* 0x000fea000b800000 */
[----:B------:R-:W2:Y:S01]  /*1800*/  LDCU.128 UR8, c[0x0][0xb10] ;  /* 0x00016200ff0877ac */ /* 0x000ea20008000c00 */
[----:B------:R-:W3:Y:S01]  /*1810*/  LDCU UR12, c[0x0][0xb0c] ;  /* 0x00016180ff0c77ac */ /* 0x000ee20008000800 */
[----:B------:R-:W4:Y:S01]  /*1820*/  LDCU UR13, c[0x0][0xb20] ;  /* 0x00016400ff0d77ac */ /* 0x000f220008000800 */
[----:B--2---:R-:W-:Y:S02]  /*1830*/  UIMAD.WIDE.U32 UR4, UR45, UR8, URZ ;  /* 0x000000082d0472a5 */ /* 0x004fe4000f8e00ff */
[----:B------:R-:W-:Y:S02]  /*1840*/  UIMAD.WIDE.U32 UR6, UR47, UR11, URZ ;  /* 0x0000000b2f0672a5 */ /* 0x000fe4000f8e00ff */
[----:B---3--:R-:W-:Y:S02]  /*1850*/  UISETP.NE.AND UP0, UPT, UR12, 0x1, UPT ;  /* 0x000000010c00788c */ /* 0x008fe4000bf05270 */
[----:B------:R-:W-:-:S03]  /*1860*/  USHF.R.U32.HI UR5, URZ, UR9, UR5 ;  /* 0x00000009ff057299 */ /* 0x000fc60008011605 */
[----:B------:R-:W-:Y:S01]  /*1870*/  UMOV UR4, UR7 ;  /* 0x0000000700047c82 */ /* 0x000fe20008000000 */
[----:B------:R-:W-:Y:S02]  /*1880*/  USEL UR5, UR45, UR5, !UP0 ;  /* 0x000000052d057287 */ /* 0x000fe4000c000000 */
[----:B------:R-:W-:Y:S02]  /*1890*/  UISETP.NE.AND UP0, UPT, UR10, 0x1, UPT ;  /* 0x000000010a00788c */ /* 0x000fe4000bf05270 */
[----:B----4-:R-:W-:-:S04]  /*18a0*/  USHF.R.U32.HI UR4, URZ, UR13, UR4 ;  /* 0x0000000dff047299 */ /* 0x010fc80008011604 */
[----:B------:R-:W-:-:S04]  /*18b0*/  USEL UR4, UR47, UR4, !UP0 ;  /* 0x000000042f047287 */ /* 0x000fc8000c000000 */
[----:B------:R-:W-:Y:S02]  /*18c0*/  UIADD3 UR6, UPT, UPT, -UR4, UR5, URZ ;  /* 0x0000000504067290 */ /* 0x000fe4000fffe1ff */
[----:B------:R-:W-:Y:S02]  /*18d0*/  UIADD3 UR4, UPT, UPT, UR4, -UR5, URZ ;  /* 0x8000000504047290 */ /* 0x000fe4000fffe0ff */
[----:B------:R-:W-:Y:S02]  /*18e0*/  UIMAD UR47, UR6, UR10, UR47 ;  /* 0x0000000a062f72a4 */ /* 0x000fe4000f8e022f */
[----:B------:R-:W-:-:S12]  /*18f0*/  UIMAD UR45, UR4, UR12, UR45 ;  /* 0x0000000c042d72a4 */ /* 0x000fd8000f8e022d */
.L_x_19:
[----:B------:R-:W-:Y:S05]  /*1900*/  BRA.U !UP6, `(.L_x_20) ;  /* 0x000000010e0c7547 */ /* 0x000fea000b800000 */
[----:B------:R-:W-:Y:S01]  /*1910*/  UCGABAR_WAIT ;  /* 0x0000000000007dc7 */ /* 0x000fe20008000000 */
[----:B------:R-:W-:Y:S01]  /*1920*/  CCTL.IVALL ;  /* 0x00000000ff00798f */ /* 0x000fe20002000000 */
[----:B------:R-:W-:Y:S05]  /*1930*/  BRA `(.L_x_21) ;  /* 0x0000000000047947 */ /* 0x000fea0003800000 */
.L_x_20:
[----:B------:R-:W-:Y:S06]  /*1940*/  BAR.SYNC.DEFER_BLOCKING 0x0 ;  /* 0x0000000000007b1d */ /* 0x000fec0000010000 */
.L_x_21:
[----:B------:R-:W-:Y:S05]  /*1950*/  BRA.U UP5, `(.L_x_22) ;  /* 0x0000002905e07547 */ /* 0x000fea000b800000 */
[----:B------:R-:W2:Y:S01]  /*1960*/  LDCU UR5, c[0x0][0x388] ;  /* 0x00007100ff0577ac */ /* 0x000ea20008000800 */
[----:B------:R-:W-:Y:S01]  /*1970*/  PLOP3.LUT P1, PT, PT, PT, UP3, 0x80, 0x8 ;  /* 0x000000000008781c */ /* 0x000fe20003f2f038 */
[----:B------:R-:W-:Y:S01]  /*1980*/  IMAD.MOV.U32 R2, RZ, RZ, RZ ;  /* 0x000000ffff027224 */ /* 0x000fe200078e00ff */
[----:B------:R-:W-:Y:S01]  /*1990*/  ISETP.EQ.OR P2, PT, R3, RZ, P3 ;  /* 0x000000ff0300720c */ /* 0x000fe20001f42670 */
[----:B------:R-:W3:Y:S01]  /*19a0*/  LDCU UR6, c[0x0][0x38c] ;  /* 0x00007180ff0677ac */ /* 0x000ee20008000800 */
[----:B------:R-:W-:Y:S01]  /*19b0*/  PLOP3.LUT P1, PT, P1, PT, PT, 0x8, 0x80 ;  /* 0x000000000080781c */ /* 0x000fe20000f2e170 */
[----:B------:R-:W4:Y:S01]  /*19c0*/  LDCU UR50, c[0x0][0x390] ;  /* 0x00007200ff3277ac */ /* 0x000f220008000800 */
[----:B------:R-:W-:Y:S01]  /*19d0*/  UISETP.NE.AND UP1, UPT, UR18, URZ, UPT ;  /* 0x000000ff1200728c */ /* 0x000fe2000bf25270 */
[----:B------:R-:W1:Y:S01]  /*19e0*/  LDCU UR49, c[0x0][0x370] ;  /* 0x00006e00ff3177ac */ /* 0x000e620008000800 */
[----:B--2---:R-:W-:Y:S01]  /*19f0*/  UIADD3 UR5, UPT, UPT, UR5, 0x3f, URZ ;  /* 0x0000003f05057890 */ /* 0x004fe2000fffe0ff */
[----:B------:R-:W2:Y:S03]  /*1a00*/  LDCU.64 UR36, c[0x0][0x348] ;  /* 0x00006900ff2477ac */ /* 0x000ea60008000a00 */
[----:B------:R-:W-:-:S02]  /*1a10*/  USHF.R.S32.HI UR4, URZ, 0x1f, UR5 ;  /* 0x0000001fff047899 */ /* 0x000fc40008011405 */
[----:B------:R-:W-:Y:S02]  /*1a20*/  USHF.L.U32 UR53, UR20, 0x6, URZ ;  /* 0x0000000614357899 */ /* 0x000fe400080006ff */
[----:B------:R-:W-:Y:S02]  /*1a30*/  ULEA.HI UR4, UR4, UR5, URZ, 0x6 ;  /* 0x0000000504047291 */ /* 0x000fe4000f8f30ff */
[----:B------:R-:W-:Y:S02]  /*1a40*/  USHF.L.U32 UR5, UR20, 0x5, URZ ;  /* 0x0000000514057899 */ /* 0x000fe400080006ff */
[----:B------:R-:W-:Y:S02]  /*1a50*/  USHF.R.S32.HI UR4, URZ, 0x6, UR4 ;  /* 0x00000006ff047899 */ /* 0x000fe40008011404 */
[----:B------:R-:W-:Y:S02]  /*1a60*/  ULOP3.LUT UR52, UR5, 0x20, URZ, 0xc0, !UPT ;  /* 0x0000002005347892 */ /* 0x000fe4000f8ec0ff */
[----:B---3--:R-:W-:Y:S01]  /*1a70*/  UIMAD UR4, UR4, UR6, URZ ;  /* 0x00000006040472a4 */ /* 0x008fe2000f8e02ff */
[----:B------:R-:W3:Y:S03]  /*1a80*/  LDCU UR48, c[0x0][0x374] ;  /* 0x00006e80ff3077ac */ /* 0x000ee60008000800 */
[----:B----4-:R-:W-:-:S02]  /*1a90*/  UIMAD UR50, UR4, UR50, URZ ;  /* 0x00000032043272a4 */ /* 0x010fc4000f8e02ff */
[----:B------:R-:W-:Y:S02]  /*1aa0*/  USEL UR33, UR38, 0x2, UP1 ;  /* 0x0000000226217887 */ /* 0x000fe40008800000 */
[----:B------:R-:W-:Y:S02]  /*1ab0*/  UISETP.NE.AND UP2, UPT, UR50, URZ, UPT ;  /* 0x000000ff3200728c */ /* 0x000fe4000bf45270 */
[----:B------:R-:W-:Y:S01]  /*1ac0*/  UISETP.LT.U32.AND UP0, UPT, UR50, 0x24, UPT ;  /* 0x000000243200788c */ /* 0x000fe2000bf01070 */
[----:B------:R-:W-:Y:S01]  /*1ad0*/  UMOV UR23, 0x1 ;  /* 0x0000000100177882 */ /* 0x000fe20000000000 */
[----:B------:R-:W-:Y:S02]  /*1ae0*/  UMOV UR26, URZ ;  /* 0x000000ff001a7c82 */ /* 0x000fe40008000000 */
[----:B------:R-:W-:Y:S01]  /*1af0*/  USEL UR4, UR50, 0x24, UP0 ;  /* 0x0000002432047887 */ /* 0x000fe20008000000 */
[----:B------:R-:W-:Y:S01]  /*1b00*/  UMOV UR27, URZ ;  /* 0x000000ff001b7c82 */ /* 0x000fe20008000000 */
[----:B------:R-:W-:-:S02]  /*1b10*/  UMOV UR34, URZ ;  /* 0x000000ff00227c82 */ /* 0x000fc40008000000 */
[----:B------:R-:W-:Y:S02]  /*1b20*/  UIADD3 UR5, UPT, UPT, UR4, -0x1, URZ ;  /* 0xffffffff04057890 */ /* 0x000fe4000fffe0ff */
[----:B------:R-:W-:Y:S02]  /*1b30*/  @!UP2 UIADD3 UR5, UPT, UPT, UR4, URZ, URZ ;  /* 0x000000ff0405a290 */ /* 0x000fe4000fffe0ff */
[----:B-1----:R-:W-:Y:S02]  /*1b40*/  UIADD3 UR46, UPT, UPT, UR50, -UR4, URZ ;  /* 0x80000004322e7290 */ /* 0x002fe4000fffe0ff */
[----:B--23--:R-:W-:-:S12]  /*1b50*/  UIADD3 UR51, UPT, UPT, UR5, 0x1, URZ ;  /* 0x0000000105337890 */ /* 0x00cfd8000fffe0ff */
.L_x_40:
[----:B------:R-:W1:Y:S01]  /*1b60*/  S2UR UR25, SR_CgaCtaId ;  /* 0x00000000001979c3 */ /* 0x000e620000008800 */
[----:B------:R-:W-:Y:S01]  /*1b70*/  UMOV UR4, 0x400 ;  /* 0x0000040000047882 */ /* 0x000fe20000000000 */
[----:B------:R-:W-:Y:S01]  /*1b80*/  MOV R0, UR23 ;  /* 0x0000001700007c02 */ /* 0x000fe20008000f00 */
[----:B------:R-:W-:Y:S02]  /*1b90*/  UISETP.NE.AND UP0, UPT, UR50, URZ, UPT ;  /* 0x000000ff3200728c */ /* 0x000fe4000bf05270 */
[----:B------:R-:W-:Y:S01]  /*1ba0*/  ULEA UR19, UR47, UR52, 0x6 ;  /* 0x000000342f137291 */ /* 0x000fe2000f8e30ff */
[----:B------:R-:W-:Y:S01]  /*1bb0*/  SHF.L.U32 R0, R0, 0x1f, RZ ;  /* 0x0000001f00007819 */ /* 0x000fe200000006ff */
[----:B------:R-:W-:Y:S01]  /*1bc0*/  UMOV UR24, URZ ;  /* 0x000000ff00187c82 */ /* 0x000fe20008000000 */
[----:B------:R-:W-:Y:S01]  /*1bd0*/  UMOV UR21, URZ ;  /* 0x000000ff00157c82 */ /* 0x000fe20008000000 */
[----:B------:R-:W-:Y:S01]  /*1be0*/  UMOV UR20, URZ ;  /* 0x000000ff00147c82 */ /* 0x000fe20008000000 */
[----:B-1----:R-:W-:-:S04]  /*1bf0*/  ULEA UR25, UR25, UR4, 0x18 ;  /* 0x0000000419197291 */ /* 0x002fc8000f8ec0ff */
[----:B------:R-:W-:-:S09]  /*1c00*/  ULEA UR4, UR26, UR25, 0x3 ;  /* 0x000000191a047291 */ /* 0x000fd2000f8e18ff */
[----:B------:R1:W2:Y:S01]  /*1c10*/  SYNCS.PHASECHK.TRANS64.TRYWAIT P0, [UR4+0x120], R0 ;  /* 0x00012000ff0075a7 */ /* 0x0002a20008001104 */
[----:B------:R-:W-:-:S04]  /*1c20*/  ULEA.HI UR4, UR45, UR45, URZ, 0x1 ;  /* 0x0000002d2d047291 */ /* 0x000fc8000f8f08ff */
[----:B------:R-:W-:-:S04]  /*1c30*/  USHF.L.U32 UR4, UR4, 0x6, URZ ;  /* 0x0000000604047899 */ /* 0x000fc800080006ff */
[----:B------:R-:W-:-:S04]  /*1c40*/  ULOP3.LUT UR4, UR4, 0xffffff80, URZ, 0xc0, !UPT ;  /* 0xffffff8004047892 */ /* 0x000fc8000f8ec0ff */
[----:B------:R-:W-:Y:S01]  /*1c50*/  ULOP3.LUT UR35, UR4, 0x40, UR53, 0xf8, !UPT ;  /* 0x0000004004237892 */ /* 0x000fe2000f8ef835 */
[----:B------:R-:W-:Y:S11]  /*1c60*/  BRA.U !UP0, `(.L_x_23) ;  /* 0x0000000508607547 */ /* 0x000ff6000b800000 */
[----:B------:R-:W3:Y:S01]  /*1c70*/  LDCU.128 UR8, c[0x0][0x480] ;  /* 0x00009000ff0877ac */ /* 0x000ee20008000c00 */
[----:B------:R-:W4:Y:S01]  /*1c80*/  LDCU.64 UR12, c[0x0][0x490] ;  /* 0x00009200ff0c77ac */ /* 0x000f220008000a00 */
[----:B------:R-:W1:Y:S01]  /*1c90*/  LDCU.64 UR20, c[0x0][0x4b0] ;  /* 0x00009600ff1477ac */ /* 0x000e620008000a00 */
[----:B------:R-:W1:Y:S01]  /*1ca0*/  LDCU.64 UR16, c[0x0][0x4d0] ;  /* 0x00009a00ff1077ac */ /* 0x000e620008000a00 */
[----:B------:R-:W1:Y:S01]  /*1cb0*/  LDCU UR43, c[0x0][0x390] ;  /* 0x00007200ff2b77ac */ /* 0x000e620008000800 */
[----:B---3--:R-:W-:Y:S02]  /*1cc0*/  UIMAD.WIDE.U32 UR4, UR35, UR9, URZ ;  /* 0x00000009230472a5 */ /* 0x008fe4000f8e00ff */
[----:B------:R-:W-:Y:S01]  /*1cd0*/  UISETP.NE.AND UP0, UPT, UR8, 0x1, UPT ;  /* 0x000000010800788c */ /* 0x000fe2000bf05270 */
[----:B------:R-:W3:Y:S04]  /*1ce0*/  LDCU UR44, c[0x0][0x38c] ;  /* 0x00007180ff2c77ac */ /* 0x000ee80008000800 */
[----:B------:R-:W-:Y:S01]  /*1cf0*/  UMOV UR4, UR5 ;  /* 0x0000000500047c82 */ /* 0x000fe20008000000 */
[----:B------:R-:W1:Y:S01]  /*1d00*/  LDCU.64 UR14, c[0x0][0x4b8] ;  /* 0x00009700ff0e77ac */ /* 0x000e620008000a00 */
[----:B------:R-:W-:-:S02]  /*1d10*/  USHF.R.U32.HI UR6, URZ, UR10, UR4 ;  /* 0x0000000aff067299 */ /* 0x000fc40008011604 */
[----:B------:R-:W-:Y:S02]  /*1d20*/  UIADD3 UR34, UPT, UPT, UR51, UR27, URZ ;  /* 0x0000001b33227290 */ /* 0x000fe4000fffe0ff */
[----:B------:R-:W-:Y:S02]  /*1d30*/  USEL UR6, UR35, UR6, !UP0 ;  /* 0x0000000623067287 */ /* 0x000fe4000c000000 */
[----:B------:R-:W-:Y:S02]  /*1d40*/  UISETP.NE.AND UP0, UPT, UR11, 0x1, UPT ;  /* 0x000000010b00788c */ /* 0x000fe4000bf05270 */
[----:B----4-:R-:W-:Y:S02]  /*1d50*/  UIMAD.WIDE.U32 UR4, UR6, UR12, URZ ;  /* 0x0000000c060472a5 */ /* 0x010fe4000f8e00ff */
[----:B------:R-:W-:Y:S01]  /*1d60*/  UIADD3 UR7, UPT, UPT, -UR6, URZ, URZ ;  /* 0x000000ff06077290 */ /* 0x000fe2000fffe1ff */
[----:B------:R-:W-:-:S03]  /*1d70*/  UMOV UR24, URZ ;  /* 0x000000ff00187c82 */ /* 0x000fc60008000000 */
[----:B------:R-:W-:Y:S01]  /*1d80*/  UIMAD UR7, UR8, UR7, UR35 ;  /* 0x00000007080772a4 */ /* 0x000fe2000f8e0223 */
[----:B------:R-:W-:Y:S02]  /*1d90*/  UMOV UR4, UR5 ;  /* 0x0000000500047c82 */ /* 0x000fe40008000000 */
[----:B------:R-:W-:Y:S02]  /*1da0*/  USHF.R.U32.HI UR13, URZ, UR13, UR4 ;  /* 0x0000000dff0d7299 */ /* 0x000fe40008011604 */
[----:B------:R-:W4:Y:S02]  /*1db0*/  LDCU.64 UR4, c[0x0][0x4d8] ;  /* 0x00009b00ff0477ac */ /* 0x000f240008000a00 */
[----:B------:R-:W-:-:S04]  /*1dc0*/  USEL UR13, UR6, UR13, !UP0 ;  /* 0x0000000d060d7287 */ /* 0x000fc8000c000000 */
[----:B------:R-:W-:-:S04]  /*1dd0*/  UIADD3 UR12, UPT, UPT, -UR13, URZ, URZ ;  /* 0x000000ff0d0c7290 */ /* 0x000fc8000fffe1ff */
[----:B------:R-:W-:Y:S02]  /*1de0*/  UIMAD UR12, UR11, UR12, UR6 ;  /* 0x0000000c0b0c72a4 */ /* 0x000fe4000f8e0206 */
[----:B-1----:R-:W-:Y:S02]  /*1df0*/  UIMAD UR11, UR7, UR20, UR16 ;  /* 0x00000014070b72a4 */ /* 0x002fe4000f8e0210 */
[----:B------:R-:W-:Y:S01]  /*1e00*/  UIMAD UR12, UR12, UR21, UR17 ;  /* 0x000000150c0c72a4 */ /* 0x000fe2000f8e0211 */
[----:B------:R-:W-:Y:S01]  /*1e10*/  UMOV UR6, UR26 ;  /* 0x0000001a00067c82 */ /* 0x000fe20008000000 */
[----:B------:R-:W-:Y:S01]  /*1e20*/  UMOV UR20, URZ ;  /* 0x000000ff00147c82 */ /* 0x000fe20008000000 */
[----:B---3--:R-:W-:-:S09]  /*1e30*/  UMOV UR21, URZ ;  /* 0x000000ff00157c82 */ /* 0x008fd20008000000 */
.L_x_29:
[----:B------:R-:W-:Y:S01]  /*1e40*/  @!P3 MOV R3, 0x3000 ;  /* 0x000030000003b802 */ /* 0x000fe20000000f00 */
[----:B------:R-:W-:Y:S01]  /*1e50*/  ULEA UR9, UR6, UR25, 0x3 ;  /* 0x0000001906097291 */ /* 0x000fe2000f8e18ff */
[----:B-12---:R-:W-:Y:S11]  /*1e60*/  @P0 BRA `(.L_x_24) ;  /* 0x0000000000100947 */ /* 0x006ff60003800000 */
[----:B------:R-:W-:Y:S04]  /*1e70*/  MOV R4, UR23 ;  /* 0x0000001700047c02 */ /* 0x000fe80008000f00 */
[----:B------:R-:W-:Y:S04]  /*1e80*/  SHF.L.U32 R4, R4, 0x1f, RZ ;  /* 0x0000001f04047819 */ /* 0x000fe800000006ff */
[----:B------:R-:W1:Y:S02]  /*1e90*/  SYNCS.PHASECHK.TRANS64.TRYWAIT P0, [UR9+0x120], R4 ;  /* 0x00012004ff0075a7 */ /* 0x000e640008001109 */
[----:B-1----:R-:W-:Y:S05]  /*1ea0*/  @!P0 BRA `(.L_x_25) ;  /* 0x0000006400d08947 */ /* 0x002fea0003800000 */
.L_x_24:
[----:B------:R2:W-:Y:S01]  /*1eb0*/  @!P3 SYNCS.ARRIVE.TRANS64 RZ, [UR9], R3 ;  /* 0x00000003ffffb9a7 */ /* 0x0005e20008000009 */
[----:B------:R-:W-:Y:S04]  /*1ec0*/  ULOP3.LUT UR7, UR33, 0x2, URZ, 0xfc, !UPT ;  /* 0x0000000221077892 */ /* 0x000fe8000f8efcff */
[----:B------:R-:W-:Y:S09]  /*1ed0*/  UISETP.NE.AND UP0, UPT, UR7, 0x2, UPT ;  /* 0x000000020700788c */ /* 0x000ff2000bf05270 */
[----:B------:R-:W-:Y:S05]  /*1ee0*/  BRA.U UP0, `(.L_x_26) ;  /* 0x0000000100047547 */ /* 0x000fea000b800000 */
[----:B----4-:R-:W-:Y:S05]  /*1ef0*/  BPT.TRAP 0x1 ;  /* 0x000000040000795c */ /* 0x010fea0000300000 */
.L_x_26:
[----:B------:R-:W-:Y:S04]  /*1f00*/  BSSY.RECONVERGENT B0, `(.L_x_27) ;  /* 0x0000003000007945 */ /* 0x000fe80003800200 */
[----:B------:R-:W-:Y:S05]  /*1f10*/  @P2 BRA `(.L_x_28) ;  /* 0x0000000000042947 */ /* 0x000fea0003800000 */
[----:B----4-:R-:W-:Y:S05]  /*1f20*/  BPT.TRAP 0x1 ;  /* 0x000000040000795c */ /* 0x010fea0000300000 */
.L_x_28:
[----:B----4-:R-:W-:Y:S05]  /*1f30*/  BSYNC.RECONVERGENT B0 ;  /* 0x0000000000007941 */ /* 0x010fea0003800200 */
.L_x_27:
[----:B------:R-:W-:Y:S02]  /*1f40*/  UIADD3 UR7, UPT, UPT, UR6, 0x1, URZ ;  /* 0x0000000106077890 */ /* 0x000fe4000fffe0ff */
[----:B------:R-:W-:Y:S02]  /*1f50*/  ULEA UR16, UR6, UR25, 0xb ;  /* 0x0000001906107291 */ /* 0x000fe4000f8e58ff */
[----:B------:R-:W-:Y:S02]  /*1f60*/  UISETP.NE.AND UP0, UPT, UR7, 0x24, UPT ;  /* 0x000000240700788c */ /* 0x000fe4000bf05270 */
[----:B------:R-:W-:Y:S02]  /*1f70*/  UIADD3 UR30, UP1, UPT, UR36, 0x80, URZ ;  /* 0x00000080241e7890 */ /* 0x000fe4000ff3e0ff */
[----:B------:R-:W-:Y:S02]  /*1f80*/  USEL UR8, URZ, 0x1, UP0 ;  /* 0x00000001ff087887 */ /* 0x000fe40008000000 */
[----:B------:R-:W-:Y:S02]  /*1f90*/  USEL UR26, UR7, URZ, UP0 ;  /* 0x000000ff071a7287 */ /* 0x000fe40008000000 */
[----:B------:R-:W-:Y:S02]  /*1fa0*/  ULOP3.LUT UR23, UR23, UR8, URZ, 0x3c, !UPT ;  /* 0x0000000817177292 */ /* 0x000fe4000f8e3cff */
[----:B------:R-:W-:Y:S02]  /*1fb0*/  ULEA UR7, UR26, UR25, 0x3 ;  /* 0x000000191a077291 */ /* 0x000fe4000f8e18ff */
[----:B------:R-:W-:Y:S02]  /*1fc0*/  ULEA UR8, UR6, UR25, 0xc ;  /* 0x0000001906087291 */ /* 0x000fe4000f8e60ff */
[----:B------:R-:W-:Y:S01]  /*1fd0*/  ULOP3.LUT UR9, UR9, 0xfefffff8, URZ, 0xc0, !UPT ;  /* 0xfefffff809097892 */ /* 0x000fe2000f8ec0ff */
[----:B-1----:R-:W-:Y:S01]  /*1fe0*/  MOV R0, UR23 ;  /* 0x0000001700007c02 */ /* 0x002fe20008000f00 */
[----:B------:R-:W-:Y:S02]  /*1ff0*/  USHF.L.U32 UR10, UR24, 0x6, URZ ;  /* 0x00000006180a7899 */ /* 0x000fe400080006ff */
[----:B------:R-:W-:Y:S01]  /*2000*/  UIADD3.X UR31, UPT, UPT, URZ, UR37, URZ, UP1, !UPT ;  /* 0x00000025ff1f7290 */ /* 0x000fe20008ffe4ff */
[----:B------:R-:W-:Y:S01]  /*2010*/  SHF.L.U32 R0, R0, 0x1f, RZ ;  /* 0x0000001f00007819 */ /* 0x000fe200000006ff */
[----:B------:R-:W-:Y:S02]  /*2020*/  UIADD3 UR8, UPT, UPT, UR8, 0x2600, URZ ;  /* 0x0000260008087890 */ /* 0x000fe4000fffe0ff */
[----:B------:R-:W-:Y:S01]  /*2030*/  UIADD3 UR28, UP0, UPT, UR36, 0x180, URZ ;  /* 0x00000180241c7890 */ /* 0x000fe2000ff1e0ff */
[----:B------:R3:W1:Y:S01]  /*2040*/  SYNCS.PHASECHK.TRANS64.TRYWAIT P0, [UR7+0x120], R0 ;  /* 0x00012000ff0075a7 */ /* 0x0006620008001107 */
[----:B------:R-:W-:Y:S02]  /*2050*/  UIMAD UR7, UR20, UR14, UR4 ;  /* 0x0000000e140772a4 */ /* 0x000fe4000f8e0204 */
[----:B------:R-:W-:Y:S02]  /*2060*/  UIMAD UR6, UR21, UR15, UR5 ;  /* 0x0000000f150672a4 */ /* 0x000fe4000f8e0205 */
[----:B------:R-:W-:Y:S02]  /*2070*/  UIADD3.X UR29, UPT, UPT, URZ, UR37, URZ, UP0, !UPT ;  /* 0x00000025ff1d7290 */ /* 0x000fe400087fe4ff */
[----:B------:R-:W-:Y:S02]  /*2080*/  UPRMT UR6, UR7, 0x40, UR6 ;  /* 0x0000004007067896 */ /* 0x000fe40008000006 */
[----:B------:R-:W-:Y:S02]  /*2090*/  UIADD3 UR16, UPT, UPT, UR16, 0x26600, URZ ;  /* 0x0002660010107890 */ /* 0x000fe4000fffe0ff */
[----:B------:R-:W-:Y:S02]  /*20a0*/  UPRMT UR6, UR6, 0x5410, URZ ;  /* 0x0000541006067896 */ /* 0x000fe400080000ff */
[----:B------:R-:W-:Y:S02]  /*20b0*/  UIADD3 UR32, UPT, UPT, UR20, 0x1, URZ ;  /* 0x0000000114207890 */ /* 0x000fe4000fffe0ff */
[----:B------:R-:W-:Y:S02]  /*20c0*/  UIADD3 UR22, UPT, UPT, UR21, 0x1, URZ ;  /* 0x0000000115167890 */ /* 0x000fe4000fffe0ff */
[----:B------:R-:W-:Y:S02]  /*20d0*/  UISETP.NE.AND UP2, UPT, UR32, UR44, UPT ;  /* 0x0000002c2000728c */ /* 0x000fe4000bf45270 */
[----:B------:R-:W-:Y:S02]  /*20e0*/  UIADD3 UR27, UPT, UPT, UR27, 0x1, URZ ;  /* 0x000000011b1b7890 */ /* 0x000fe4000fffe0ff */
[----:B------:R-:W-:Y:S01]  /*20f0*/  UIADD3 UR7, UPT, UPT, UR24, 0x1, URZ ;  /* 0x0000000118077890 */ /* 0x000fe2000fffe0ff */
[----:B------:R-:W-:Y:S01]  /*2100*/  UMOV UR40, 0x0 ;  /* 0x0000000000287882 */ /* 0x000fe20000000000 */
[----:B------:R-:W-:Y:S01]  /*2110*/  UMOV UR41, 0x10000000 ;  /* 0x1000000000297882 */ /* 0x000fe20000000000 */
[----:B------:R-:W-:Y:S01]  /*2120*/  UMOV UR17, UR9 ;  /* 0x0000000900117c82 */ /* 0x000fe20008000000 */
[----:B------:R4:W-:Y:S01]  /*2130*/  UTMALDG.4D.IM2COL.2CTA [UR8], [UR30], UR6, desc[UR40] ;  /* 0x000028081e0073b4 */ /* 0x0009e20008259006 */
[----:B------:R-:W-:Y:S02]  /*2140*/  UMOV UR18, UR10 ;  /* 0x0000000a00127c82 */ /* 0x000fe40008000000 */
[----:B------:R-:W-:Y:S04]  /*2150*/  @UP2 UIADD3 UR22, UPT, UPT, UR21, URZ, URZ ;  /* 0x000000ff15162290 */ /* 0x000fe8000fffe0ff */
[----:B------:R-:W-:Y:S01]  /*2160*/  UISETP.NE.AND UP0, UPT, UR22, UR43, UPT ;  /* 0x0000002b1600728c */ /* 0x000fe2000bf05270 */
[----:B------:R2:W-:Y:S10]  /*2170*/  UTMALDG.4D.2CTA [UR16], [UR28], desc[UR40] ;  /* 0x000028101c0075b4 */ /* 0x0005f40008219000 */
[----:B------:R-:W-:Y:S07]  /*2180*/  @UP0 UIADD3 UR7, UPT, UPT, UR24, URZ, URZ ;  /* 0x000000ff18070290 */ /* 0x000fee000fffe0ff */
[----:B------:R-:W-:Y:S01]  /*2190*/  UMOV UR24, UR7 ;  /* 0x0000000700187c82 */ /* 0x000fe20008000000 */
[----:B----4-:R-:W-:Y:S01]  /*21a0*/  UMOV UR6, UR26 ;  /* 0x0000001a00067c82 */ /* 0x010fe20008000000 */
[----:B--2---:R-:W-:Y:S02]  /*21b0*/  USEL UR21, UR22, URZ, UP0 ;  /* 0x000000ff16157287 */ /* 0x004fe40008000000 */
[----:B------:R-:W-:Y:S02]  /*21c0*/  UISETP.NE.AND UP0, UPT, UR27, UR34, UPT ;  /* 0x000000221b00728c */ /* 0x000fe4000bf05270 */
[----:B------:R-:W-:Y:S07]  /*21d0*/  USEL UR20, UR32, URZ, UP2 ;  /* 0x000000ff20147287 */ /* 0x000fee0009000000 */
[----:B---3--:R-:W-:Y:S05]  /*21e0*/  BRA.U UP0, `(.L_x_29) ;  /* 0xfffffffd00147547 */ /* 0x008fea000b83ffff */
.L_x_23:
[----:B------:R-:W-:Y:S01]  /*21f0*/  ULEA UR4, UR26, UR25, 0x3 ;  /* 0x000000191a047291 */ /* 0x000fe2000f8e18ff */
[----:B-1----:R-:W-:Y:S01]  /*2200*/  MOV R0, UR23 ;  /* 0x0000001700007c02 */ /* 0x002fe20008000f00 */
[----:B------:R-:W-:Y:S01]  /*2210*/  @!P1 SYNCS.ARRIVE.TRANS64.A1T0 RZ, [UR25+0x258], RZ ;  /* 0x000258ffffff99a7 */ /* 0x000fe20008100019 */
[----:B------:R-:W-:Y:S02]  /*2220*/  UISETP.GE.AND UP0, UPT, UR46, 0x1, UPT ;  /* 0x000000012e00788c */ /* 0x000fe4000bf06270 */
[----:B------:R-:W-:-:S04]  /*2230*/  SHF.L.U32 R0, R0, 0x1f, RZ ;  /* 0x0000001f00007819 */ /* 0x000fc800000006ff */
[----:B--2---:R1:W2:Y:S03]  /*2240*/  SYNCS.PHASECHK.TRANS64.TRYWAIT P0, [UR4+0x120], R0 ;  /* 0x00012000ff0075a7 */ /* 0x0042a60008001104 */
[----:B------:R-:W-:Y:S05]  /*2250*/  BRA.U !UP0, `(.L_x_30) ;  /* 0x00000005085c7547 */ /* 0x000fea000b800000 */
        /* <DEDUP_REMOVED lines=16> */
[----:B------:R-:W-:-:S03]  /*2360*/  UMOV UR32, UR46 ;  /* 0x0000002e00207c82 */ /* 0x000fc60008000000 */
        /* <DEDUP_REMOVED lines=9> */
[----:B---3--:R-:W-:-:S11]  /*2400*/  UMOV UR6, UR26 ;  /* 0x0000001a00067c82 */ /* 0x008fd60008000000 */
.L_x_36:
[----:B------:R-:W-:Y:S01]  /*2410*/  @!P3 MOV R3, 0x3000 ;  /* 0x000030000003b802 */ /* 0x000fe20000000f00 */
[----:B------:R-:W-:Y:S01]  /*2420*/  ULEA UR9, UR6, UR25, 0x3 ;  /* 0x0000001906097291 */ /* 0x000fe2000f8e18ff */
[----:B-12---:R-:W-:Y:S11]  /*2430*/  @P0 BRA `(.L_x_31) ;  /* 0x0000000000100947 */ /* 0x006ff60003800000 */
[----:B------:R-:W-:Y:S04]  /*2440*/  MOV R4, UR23 ;  /* 0x0000001700047c02 */ /* 0x000fe80008000f00 */
[----:B------:R-:W-:Y:S04]  /*2450*/  SHF.L.U32 R4, R4, 0x1f, RZ ;  /* 0x0000001f04047819 */ /* 0x000fe800000006ff */
[----:B------:R-:W1:Y:S02]  /*2460*/  SYNCS.PHASECHK.TRANS64.TRYWAIT P0, [UR9+0x120], R4 ;  /* 0x00012004ff0075a7 */ /* 0x000e640008001109 */
[----:B-1----:R-:W-:Y:S05]  /*2470*/  @!P0 BRA `(.L_x_32) ;  /* 0x0000006000748947 */ /* 0x002fea0003800000 */
.L_x_31:
[----:B------:R2:W-:Y:S01]  /*2480*/  @!P3 SYNCS.ARRIVE.TRANS64 RZ, [UR9], R3 ;  /* 0x00000003ffffb9a7 */ /* 0x0005e20008000009 */
[----:B------:R-:W-:Y:S04]  /*2490*/  ULOP3.LUT UR7, UR33, 0x2, URZ, 0xfc, !UPT ;  /* 0x0000000221077892 */ /* 0x000fe8000f8efcff */
[----:B------:R-:W-:Y:S09]  /*24a0*/  UISETP.NE.AND UP0, UPT, UR7, 0x2, UPT ;  /* 0x000000020700788c */ /* 0x000ff2000bf05270 */
[----:B------:R-:W-:Y:S05]  /*24b0*/  BRA.U UP0, `(.L_x_33) ;  /* 0x0000000100047547 */ /* 0x000fea000b800000 */
[----:B----4-:R-:W-:Y:S05]  /*24c0*/  BPT.TRAP 0x1 ;  /* 0x000000040000795c */ /* 0x010fea0000300000 */
.L_x_33:
[----:B------:R-:W-:Y:S04]  /*24d0*/  BSSY.RECONVERGENT B0, `(.L_x_34) ;  /* 0x0000003000007945 */ /* 0x000fe80003800200 */
[----:B------:R-:W-:Y:S05]  /*24e0*/  @P2 BRA `(.L_x_35) ;  /* 0x0000000000042947 */ /* 0x000fea0003800000 */
[----:B----4-:R-:W-:Y:S05]  /*24f0*/  BPT.TRAP 0x1 ;  /* 0x000000040000795c */ /* 0x010fea0000300000 */
.L_x_35:
[----:B----4-:R-:W-:Y:S05]  /*2500*/  BSYNC.RECONVERGENT B0 ;  /* 0x0000000000007941 */ /* 0x010fea0003800200 */
.L_x_34:
        /* <DEDUP_REMOVED lines=26> */
[----:B------:R-:W-:Y:S01]  /*26b0*/  UIADD3 UR7, UPT, UPT, UR24, 0x1, URZ ;  /* 0x0000000118077890 */ /* 0x000fe2000fffe0ff */
[----:B------:R-:W-:Y:S01]  /*26c0*/  UMOV UR40, 0x0 ;  /* 0x0000000000287882 */ /* 0x000fe20000000000 */
[----:B------:R-:W-:Y:S01]  /*26d0*/  UMOV UR41, 0x10000000 ;  /* 0x1000000000297882 */ /* 0x000fe20000000000 */
[----:B------:R-:W-:Y:S01]  /*26e0*/  UMOV UR17, UR9 ;  /* 0x0000000900117c82 */ /* 0x000fe20008000000 */
[----:B------:R4:W-:Y:S01]  /*26f0*/  UTMALDG.4D.IM2COL.2CTA [UR8], [UR30], UR6, desc[UR40] ;  /* 0x000028081e0073b4 */ /* 0x0009e20008259006 */
[----:B------:R-:W-:Y:S04]  /*2700*/  UMOV UR18, UR10 ;  /* 0x0000000a00127c82 */ /* 0x000fe80008000000 */
[----:B------:R-:W-:Y:S04]  /*2710*/  @UP2 UIADD3 UR22, UPT, UPT, UR21, URZ, URZ ;  /* 0x000000ff15162290 */ /* 0x000fe8000fffe0ff */
[----:B------:R-:W-:Y:S01]  /*2720*/  UISETP.NE.AND UP0, UPT, UR22, UR43, UPT ;  /* 0x0000002b1600728c */ /* 0x000fe2000bf05270 */
[----:B------:R2:W-:Y:S10]  /*2730*/  UTMALDG.4D.2CTA [UR16], [UR28], desc[UR40] ;  /* 0x000028101c0075b4 */ /* 0x0005f40008219000 */
[----:B------:R-:W-:Y:S07]  /*2740*/  @UP0 UIADD3 UR7, UPT, UPT, UR24, URZ, URZ ;  /* 0x000000ff18070290 */ /* 0x000fee000fffe0ff */
[----:B------:R-:W-:Y:S01]  /*2750*/  UMOV UR24, UR7 ;  /* 0x0000000700187c82 */ /* 0x000fe20008000000 */
[----:B----4-:R-:W-:Y:S02]  /*2760*/  UIADD3 UR6, UPT, UPT, UR32, -0x1, URZ ;  /* 0xffffffff20067890 */ /* 0x010fe4000fffe0ff */
[----:B--2---:R-:W-:Y:S02]  /*2770*/  USEL UR21, UR22, URZ, UP0 ;  /* 0x000000ff16157287 */ /* 0x004fe40008000000 */
[----:B------:R-:W-:Y:S02]  /*2780*/  UISETP.GT.U32.AND UP0, UPT, UR32, 0x1, UPT ;  /* 0x000000012000788c */ /* 0x000fe4000bf04070 */
[----:B------:R-:W-:Y:S01]  /*2790*/  USEL UR20, UR27, URZ, UP2 ;  /* 0x000000ff1b147287 */ /* 0x000fe20009000000 */
[----:B------:R-:W-:Y:S01]  /*27a0*/  UMOV UR32, UR6 ;  /* 0x0000000600207c82 */ /* 0x000fe20008000000 */
[----:B------:R-:W-:Y:S05]  /*27b0*/  UMOV UR6, UR26 ;  /* 0x0000001a00067c82 */ /* 0x000fea0008000000 */
[----:B---3--:R-:W-:Y:S05]  /*27c0*/  BRA.U UP0, `(.L_x_36) ;  /* 0xfffffffd00107547 */ /* 0x008fea000b83ffff */
.L_x_30:
[----:B------:R-:W-:Y:S01]  /*27d0*/  SHF.L.U32 R3, R2, 0x1f, RZ ;  /* 0x0000001f02037819 */ /* 0x000fe200000006ff */
[----:B------:R-:W-:-:S03]  /*27e0*/  NOP ;  /* 0x0000000000007918 */ /* 0x000fc60000000000 */
[----:B-12---:R-:W1:Y:S02]  /*27f0*/  SYNCS.PHASECHK.TRANS64.TRYWAIT P0, [UR25+0x260], R3 ;  /* 0x00026003ff0075a7 */ /* 0x006e640008001119 */
[----:B-1----:R-:W-:Y:S05]  /*2800*/  @!P0 BRA `(.L_x_37) ;  /* 0x0000005c00a88947 */ /* 0x002fea0003800000 */
.L_x_142:
[----:B------:R-:W2:Y:S01]  /*2810*/  LDS.128 R4, [UR25+0x2a0] ;  /* 0x0002a019ff047984 */ /* 0x000ea20008000c00 */
[----:B------:R-:W-:Y:S02]  /*2820*/  UIADD3 UR4, UPT, UPT, UR25, 0x268, URZ ;  /* 0x0000026819047890 */ /* 0x000fe4000fffe0ff */
[----:B------:R-:W-:Y:S01]  /*2830*/  UISETP.GE.AND UP0, UPT, UR39, 0x1, UPT ;  /* 0x000000012700788c */ /* 0x000fe2000bf06270 */
[----:B------:R-:W-:Y:S01]  /*2840*/  @!PT LDS RZ, [RZ] ;  /* 0x00000000fffff984 */ /* 0x000fe20000000800 */
[----:B------:R-:W-:Y:S01]  /*2850*/  @!PT LDS RZ, [RZ] ;  /* 0x00000000fffff984 */ /* 0x000fe20000000800 */
[----:B------:R-:W-:Y:S01]  /*2860*/  @!PT LDS RZ, [RZ] ;  /* 0x00000000fffff984 */ /* 0x000fe20000000800 */
[----:B------:R-:W-:Y:S01]  /*2870*/  @!PT LDS RZ, [RZ] ;  /* 0x00000000fffff984 */ /* 0x000fe20000000800 */
[----:B------:R3:W-:Y:S06]  /*2880*/  MEMBAR.ALL.CTA ;  /* 0x0000000000007992 */ /* 0x0007ec0000008000 */
[----:B---3--:R-:W3:Y:S01]  /*2890*/  FENCE.VIEW.ASYNC.S ;  /* 0x00000000000073c6 */ /* 0x008ee20000000000 */
[----:B------:R-:W-:-:S09]  /*28a0*/  UPRMT UR4, URZ, 0x654, UR4 ;  /* 0x00000654ff047896 */ /* 0x000fd20008000004 */
[----:B---3--:R-:W-:Y:S01]  /*28b0*/  SYNCS.ARRIVE.TRANS64.RED.A1T0 RZ, [UR4], RZ ;  /* 0x000000ffffff79a7 */ /* 0x008fe20008100404 */
[----:B--2---:R-:W-:-:S13]  /*28c0*/  LOP3.LUT P0, RZ, R6, 0x1, RZ, 0xc0, !PT ;  /* 0x0000000106ff7812 */ /* 0x004fda000780c0ff */
[----:B------:R-:W-:Y:S01]  /*28d0*/  VOTEU.ANY UP1, P0 ;  /* 0x0000000000ff7886 */ /* 0x000fe20000020100 */
[----:B------:R-:W-:-:S13]  /*28e0*/  PLOP3.LUT P0, PT, PT, PT, UP1, 0x80, 0x8 ;  /* 0x000000000008781c */ /* 0x000fda0003f0f018 */
[----:B-1----:R-:W-:Y:S02]  /*28f0*/  @P0 MOV R0, R4 ;  /* 0x0000000400000202 */ /* 0x002fe40000000f00 */
[----:B------:R-:W-:Y:S02]  /*2900*/  @P0 LOP3.LUT R4, R5, 0xffff, RZ, 0xc0, !PT ;  /* 0x0000ffff05040812 */ /* 0x000fe400078ec0ff */
[----:B------:R-:W-:Y:S02]  /*2910*/  @P0 R2UR UR6, R0 ;  /* 0x00000000000602ca */ /* 0x000fe400000e0000 */
[----:B------:R-:W-:-:S11]  /*2920*/  @P0 R2UR UR5, R4 ;  /* 0x00000000040502ca */ /* 0x000fd600000e0000 */
[----:B------:R-:W-:Y:S02]  /*2930*/  @UP1 UMOV UR42, UR6 ;  /* 0x00000006002a1c82 */ /* 0x000fe40008000000 */
[----:B------:R-:W-:Y:S01]  /*2940*/  @UP1 UMOV UR38, UR5 ;  /* 0x0000000500261c82 */ /* 0x000fe20008000000 */
[----:B------:R-:W-:Y:S05]  /*2950*/  BRA.U !UP0, `(.L_x_38) ;  /* 0x0000000108d47547 */ /* 0x000fea000b800000 */
[----:B------:R-:W1:Y:S01]  /*2960*/  LDCU.128 UR16, c[0x0][0xb10] ;  /* 0x00016200ff1077ac */ /* 0x000e620008000c00 */
[----:B------:R-:W2:Y:S01]  /*2970*/  LDCU UR21, c[0x0][0xb20] ;  /* 0x00016400ff1577ac */ /* 0x000ea20008000800 */
[----:B------:R-:W3:Y:S01]  /*2980*/  LDCU UR20, c[0x0][0xb0c] ;  /* 0x00016180ff1477ac */ /* 0x000ee20008000800 */
[----:B------:R-:W4:Y:S01]  /*2990*/  LDCU.64 UR8, c[0x0][0xb28] ;  /* 0x00016500ff0877ac */ /* 0x000f220008000a00 */
[----:B------:R-:W-:Y:S02]  /*29a0*/  UISETP.NE.AND UP3, UPT, UR39, 0x1, UPT ;  /* 0x000000012700788c */ /* 0x000fe4000bf65270 */
[----:B-1----:R-:W-:Y:S02]  /*29b0*/  UIMAD.WIDE.U32 UR4, UR48, UR19, URZ ;  /* 0x00000013300472a5 */ /* 0x002fe4000f8e00ff */
[----:B------:R-:W-:Y:S02]  /*29c0*/  UIMAD.WIDE.U32 UR6, UR49, UR16, URZ ;  /* 0x00000010310672a5 */ /* 0x000fe4000f8e00ff */
[----:B------:R-:W-:-:S02]  /*29d0*/  UISETP.NE.AND UP0, UPT, UR18, 0x1, UPT ;  /* 0x000000011200788c */ /* 0x000fc4000bf05270 */
[----:B------:R-:W-:Y:S01]  /*29e0*/  UIMAD.WIDE.U32 UR14, UR38, UR19, URZ ;  /* 0x00000013260e72a5 */ /* 0x000fe2000f8e00ff */
[----:B------:R-:W-:Y:S01]  /*29f0*/  UMOV UR4, UR5 ;  /* 0x0000000500047c82 */ /* 0x000fe20008000000 */
[----:B---3--:R-:W-:Y:S02]  /*2a00*/  UISETP.NE.AND UP2, UPT, UR20, 0x1, UPT ;  /* 0x000000011400788c */ /* 0x008fe4000bf45270 */
[----:B--2---:R-:W-:Y:S02]  /*2a10*/  USHF.R.U32.HI UR5, URZ, UR21, UR4 ;  /* 0x00000015ff057299 */ /* 0x004fe40008011604 */
[----:B------:R-:W-:Y:S01]  /*2a20*/  UIMAD.WIDE.U32 UR12, UR42, UR16, URZ ;  /* 0x000000102a0c72a5 */ /* 0x000fe2000f8e00ff */
[----:B------:R-:W-:Y:S01]  /*2a30*/  UMOV UR4, UR7 ;  /* 0x0000000700047c82 */ /* 0x000fe20008000000 */
[----:B------:R-:W-:Y:S02]  /*2a40*/  USEL UR5, UR48, UR5, !UP0 ;  /* 0x0000000530057287 */ /* 0x000fe4000c000000 */
[----:B------:R-:W-:-:S02]  /*2a50*/  USHF.R.U32.HI UR4, URZ, UR17, UR4 ;  /* 0x00000011ff047299 */ /* 0x000fc40008011604 */
[----:B----4-:R-:W-:Y:S02]  /*2a60*/  UIMAD.WIDE.U32 UR10, UR5, UR8, URZ ;  /* 0x00000008050a72a5 */ /* 0x010fe4000f8e00ff */
[----:B------:R-:W-:Y:S01]  /*2a70*/  USEL UR6, UR49, UR4, !UP2 ;  /* 0x0000000431067287 */ /* 0x000fe2000d000000 */
[----:B------:R-:W-:Y:S02]  /*2a80*/  UMOV UR12, UR13 ;  /* 0x0000000d000c7c82 */ /* 0x000fe40008000000 */
[----:B------:R-:W-:Y:S01]  /*2a90*/  UMOV UR4, UR15 ;  /* 0x0000000f00047c82 */ /* 0x000fe20008000000 */
[----:B------:R-:W-:Y:S01]  /*2aa0*/  UIMAD.WIDE.U32 UR14, UR6, UR8, URZ ;  /* 0x00000008060e72a5 */ /* 0x000fe2000f8e00ff */
[----:B------:R-:W-:Y:S01]  /*2ab0*/  UMOV UR10, UR11 ;  /* 0x0000000b000a7c82 */ /* 0x000fe20008000000 */
[----:B------:R-:W-:Y:S02]  /*2ac0*/  USHF.R.U32.HI UR4, URZ, UR21, UR4 ;  /* 0x00000015ff047299 */ /* 0x000fe40008011604 */
[----:B------:R-:W-:-:S03]  /*2ad0*/  @UP3 USHF.R.U32.HI UR5, URZ, UR9, UR10 ;  /* 0x00000009ff053299 */ /* 0x000fc6000801160a */
[----:B------:R-:W-:Y:S01]  /*2ae0*/  UMOV UR14, UR15 ;  /* 0x0000000f000e7c82 */ /* 0x000fe20008000000 */
[----:B------:R-:W-:Y:S02]  /*2af0*/  USHF.R.U32.HI UR17, URZ, UR17, UR12 ;  /* 0x00000011ff117299 */ /* 0x000fe4000801160c */
[----:B------:R-:W-:Y:S02]  /*2b00*/  USEL UR4, UR38, UR4, !UP0 ;  /* 0x0000000426047287 */ /* 0x000fe4000c000000 */
[----:B------:R-:W-:Y:S02]  /*2b10*/  @UP3 USHF.R.U32.HI UR6, URZ, UR9, UR14 ;  /* 0x00000009ff063299 */ /* 0x000fe4000801160e */
[----:B------:R-:W-:Y:S02]  /*2b20*/  UIMAD UR7, UR39, UR5, URZ ;  /* 0x00000005270772a4 */ /* 0x000fe4000f8e02ff */
[----:B------:R-:W-:Y:S02]  /*2b30*/  USEL UR5, UR42, UR17, !UP2 ;  /* 0x000000112a057287 */ /* 0x000fe4000d000000 */
[----:B------:R-:W-:-:S02]  /*2b40*/  UIMAD UR10, UR39, UR6, URZ ;  /* 0x00000006270a72a4 */ /* 0x000fc4000f8e02ff */
[----:B------:R-:W-:Y:S02]  /*2b50*/  UISETP.GE.AND UP0, UPT, UR4, UR7, UPT ;  /* 0x000000070400728c */ /* 0x000fe4000bf06270 */
[----:B------:R-:W-:Y:S02]  /*2b60*/  UIMAD.WIDE.U32 UR12, UR4, UR8, URZ ;  /* 0x00000008040c72a5 */ /* 0x000fe4000f8e00ff */
[----:B------:R-:W-:Y:S02]  /*2b70*/  UISETP.GE.OR UP0, UPT, UR5, UR10, UP0 ;  /* 0x0000000a0500728c */ /* 0x000fe40008706670 */
[----:B------:R-:W-:Y:S02]  /*2b80*/  UIMAD.WIDE.U32 UR10, UR5, UR8, URZ ;  /* 0x00000008050a72a5 */ /* 0x000fe4000f8e00ff */
[----:B------:R-:W-:Y:S01]  /*2b90*/  UIADD3 UR12, UPT, UPT, -UR4, URZ, URZ ;  /* 0x000000ff040c7290 */ /* 0x000fe2000fffe1ff */
[----:B------:R-:W-:Y:S01]  /*2ba0*/  UMOV UR8, UR13 ;  /* 0x0000000d00087c82 */ /* 0x000fe20008000000 */
[----:B------:R-:W-:-:S02]  /*2bb0*/  UIADD3 UR10, UPT, UPT, -UR5, URZ, URZ ;  /* 0x000000ff050a7290 */ /* 0x000fc4000fffe1ff */
[----:B------:R-:W-:-:S03]  /*2bc0*/  USHF.R.U32.HI UR8, URZ, UR9, UR8 ;  /* 0x00000009ff087299 */ /* 0x000fc60008011608 */
[----:B------:R-:W-:Y:S01]  /*2bd0*/  @!UP0 UMOV UR7, UR11 ;  /* 0x0000000b00078c82 */ /* 0x000fe20008000000 */
[----:B------:R-:W-:Y:S02]  /*2be0*/  UIMAD UR12, UR18, UR12, UR38 ;  /* 0x0000000c120c72a4 */ /* 0x000fe4000f8e0226 */
[----:B------:R-:W-:Y:S02]  /*2bf0*/  USEL UR8, UR4, UR8, !UP3 ;  /* 0x0000000804087287 */ /* 0x000fe4000d800000 */
[----:B------:R-:W-:Y:S02]  /*2c00*/  @!UP0 USHF.R.U32.HI UR7, URZ, UR9, UR7 ;  /* 0x00000009ff078299 */ /* 0x000fe40008011607 */
[----:B------:R-:W-:Y:S02]  /*2c10*/  UIADD3 UR9, UPT, UPT, -UR8, URZ, URZ ;  /* 0x000000ff08097290 */ /* 0x000fe4000fffe1ff */
[----:B------:R-:W-:Y:S02]  /*2c20*/  @!UP0 USEL UR7, UR5, UR7, !UP3 ;  /* 0x0000000705078287 */ /* 0x000fe4000d800000 */
[----:B------:R-:W-:-:S02]  /*2c30*/  UIMAD UR9, UR39, UR9, UR4 ;  /* 0x00000009270972a4 */ /* 0x000fc4000f8e0204 */
[----:B------:R-:W-:Y:S02]  /*2c40*/  @!UP0 UIADD3 UR8, UPT, UPT, UR8, -UR7, URZ ;  /* 0x8000000708088290 */ /* 0x000fe4000fffe0ff */
[----:B------:R-:W-:Y:S02]  /*2c50*/  @!UP0 UIMAD UR7, UR9, UR6, UR7 ;  /* 0x00000006090782a4 */ /* 0x000fe4000f8e0207 */
[----:B------:R-:W-:Y:S02]  /*2c60*/  @!UP0 UIMAD UR4, UR39, UR8, UR5 ;  /* 0x00000008270482a4 */ /* 0x000fe4000f8e0205 */
[----:B------:R-:W-:Y:S02]  /*2c70*/  UIMAD UR6, UR20, UR10, UR42 ;  /* 0x0000000a140672a4 */ /* 0x000fe4000f8e022a */
[----:B------:R-:W-:Y:S01]  /*2c80*/  UIMAD UR38, UR4, UR18, UR12 ;  /* 0x00000012042672a4 */ /* 0x000fe2000f8e020c */
[----:B------:R-:W-:Y:S02]  /*2c90*/  @!UP0 UMOV UR5, UR7 ;  /* 0x0000000700058c82 */ /* 0x000fe40008000000 */
[----:B------:R-:W-:-:S12]  /*2ca0*/  UIMAD UR42, UR5, UR20, UR6 ;  /* 0x00000014052a72a4 */ /* 0x000fd8000f8e0206 */
.L_x_38:
[----:B------:R-:W1:Y:S02]  /*2cb0*/  LDCU UR4, c[0x0][0xb30] ;  /* 0x00016600ff0477ac */ /* 0x000e640008000800 */
[----:B-1----:R-:W-:-:S09]  /*2cc0*/  UISETP.NE.AND UP0, UPT, UR4, 0x1, UPT ;  /* 0x000000010400788c */ /* 0x002fd2000bf05270 */
[----:B------:R-:W-:Y:S05]  /*2cd0*/  BRA.U UP0, `(.L_x_39) ;  /* 0x0000000100447547 */ /* 0x000fea000b800000 */
[----:B------:R-:W1:Y:S01]  /*2ce0*/  LDCU.128 UR8, c[0x0][0xb10] ;  /* 0x00016200ff0877ac */ /* 0x000e620008000c00 */
[----:B------:R-:W2:Y:S01]  /*2cf0*/  LDCU UR12, c[0x0][0xb0c] ;  /* 0x00016180ff0c77ac */ /* 0x000ea20008000800 */
[----:B------:R-:W3:Y:S01]  /*2d00*/  LDCU UR13, c[0x0][0xb20] ;  /* 0x00016400ff0d77ac */ /* 0x000ee20008000800 */
[----:B-1----:R-:W-:Y:S02]  /*2d10*/  UIMAD.WIDE.U32 UR6, UR42, UR8, URZ ;  /* 0x000000082a0672a5 */ /* 0x002fe4000f8e00ff */
[----:B------:R-:W-:Y:S02]  /*2d20*/  UIMAD.WIDE.U32 UR4, UR38, UR11, URZ ;  /* 0x0000000b260472a5 */ /* 0x000fe4000f8e00ff */
[----:B--2---:R-:W-:Y:S02]  /*2d30*/  UISETP.NE.AND UP2, UPT, UR12, 0x1, UPT ;  /* 0x000000010c00788c */ /* 0x004fe4000bf45270 */
[----:B------:R-:W-:Y:S01]  /*2d40*/  UISETP.NE.AND UP0, UPT, UR10, 0x1, UPT ;  /* 0x000000010a00788c */ /* 0x000fe2000bf05270 */
[----:B------:R-:W-:-:S02]  /*2d50*/  UMOV UR6, UR7 ;  /* 0x0000000700067c82 */ /* 0x000fc40008000000 */
[----:B------:R-:W-:Y:S01]  /*2d60*/  UMOV UR4, UR5 ;  /* 0x0000000500047c82 */ /* 0x000fe20008000000 */
[----:B------:R-:W-:Y:S02]  /*2d70*/  USHF.R.U32.HI UR6, URZ, UR9, UR6 ;  /* 0x00000009ff067299 */ /* 0x000fe40008011606 */
[----:B---3--:R-:W-:Y:S02]  /*2d80*/  USHF.R.U32.HI UR4, URZ, UR13, UR4 ;  /* 0x0000000dff047299 */ /* 0x008fe40008011604 */
[----:B------:R-:W-:Y:S02]  /*2d90*/  USEL UR5, UR42, UR6, !UP2 ;  /* 0x000000062a057287 */ /* 0x000fe4000d000000 */
[----:B------:R-:W-:-:S04]  /*2da0*/  USEL UR4, UR38, UR4, !UP0 ;  /* 0x0000000426047287 */ /* 0x000fc8000c000000 */
[----:B------:R-:W-:Y:S02]  /*2db0*/  UIADD3 UR6, UPT, UPT, UR5, -UR4, URZ ;  /* 0x8000000405067290 */ /* 0x000fe4000fffe0ff */
[----:B------:R-:W-:Y:S02]  /*2dc0*/  UIADD3 UR4, UPT, UPT, -UR5, UR4, URZ ;  /* 0x0000000405047290 */ /* 0x000fe4000fffe1ff */
[----:B------:R-:W-:Y:S02]  /*2dd0*/  UIMAD UR38, UR6, UR10, UR38 ;  /* 0x0000000a062672a4 */ /* 0x000fe4000f8e0226 */
[----:B------:R-:W-:-:S12]  /*2de0*/  UIMAD UR42, UR4, UR12, UR42 ;  /* 0x0000000c042a72a4 */ /* 0x000fd8000f8e022a */
.L_x_39:
[----:B------:R-:W-:Y:S01]  /*2df0*/  R2UR UR4, R83 ;  /* 0x00000000530472ca */ /* 0x000fe200000e0000 */
[----:B------:R-:W-:Y:S01]  /*2e00*/  UIADD3 UR45, UPT, UPT, UR42, UR63, URZ ;  /* 0x0000003f2a2d7290 */ /* 0x000fe2000fffe0ff */
[----:B------:R-:W-:Y:S01]  /*2e10*/  PLOP3.LUT P1, PT, PT, PT, PT, 0x80, 0x8 ;  /* 0x000000000008781c */ /* 0x000fe20003f2f070 */
[----:B------:R-:W-:Y:S01]  /*2e20*/  UMOV UR27, UR34 ;  /* 0x00000022001b7c82 */ /* 0x000fe20008000000 */
[----:B------:R-:W-:-:S09]  /*2e30*/  LOP3.LUT R2, R2, 0x1, RZ, 0x3c, !PT ;  /* 0x0000000102027812 */ /* 0x000fd200078e3cff */
[----:B------:R-:W-:Y:S01]  /*2e40*/  UIADD3 UR47, UPT, UPT, UR38, UR4, URZ ;  /* 0x00000004262f7290 */ /* 0x000fe2000fffe0ff */
[----:B------:R-:W-:Y:S11]  /*2e50*/  BRA.U UP1, `(.L_x_40) ;  /* 0xffffffed01407547 */ /* 0x000ff6000b83ffff */
[----:B------:R-:W-:Y:S01]  /*2e60*/  UIADD3 UR25, UPT, UPT, UR25, 0x120, URZ ;  /* 0x0000012019197890 */ /* 0x000fe2000fffe0ff */
[----:B------:R-:W-:-:S03]  /*2e70*/  MOV R2, UR23 ;  /* 0x0000001700027c02 */ /* 0x000fc60008000f00 */
[----:B------:R-:W-:Y:S01]  /*2e80*/  ULEA UR4, UR26, UR25, 0x3 ;  /* 0x000000191a047291 */ /* 0x000fe2000f8e18ff */
[----:B------:R-:W-:-:S08]  /*2e90*/  SHF.L.U32 R2, R2, 0x1f, RZ ;  /* 0x0000001f02027819 */ /* 0x000fd000000006ff */
[----:B------:R-:W1:Y:S02]  /*2ea0*/  SYNCS.PHASECHK.TRANS64.TRYWAIT P0, [UR4], R2 ;  /* 0x00000002ff0075a7 */ /* 0x000e640008001104 */
[----:B-1----:R-:W-:Y:S05]  /*2eb0*/  @!P0 BRA `(.L_x_41) ;  /* 0x0000005800148947 */ /* 0x002fea0003800000 */
.L_x_144:
[----:B------:R-:W-:-:S04]  /*2ec0*/  UIADD3 UR4, UPT, UPT, UR26, 0x1, URZ ;  /* 0x000000011a047890 */ /* 0x000fc8000fffe0ff */
[----:B------:R-:W-:-:S04]  /*2ed0*/  UISETP.NE.AND UP0, UPT, UR4, 0x24, UPT ;  /* 0x000000240400788c */ /* 0x000fc8000bf05270 */
[----:B------:R-:W-:Y:S02]  /*2ee0*/  USEL UR5, URZ, 0x1, UP0 ;  /* 0x00000001ff057887 */ /* 0x000fe40008000000 */
[----:B------:R-:W-:Y:S02]  /*2ef0*/  USEL UR4, UR4, URZ, UP0 ;  /* 0x000000ff04047287 */ /* 0x000fe40008000000 */
[----:B------:R-:W-:Y:S02]  /*2f00*/  ULOP3.LUT UR6, UR23, UR5, URZ, 0x3c, !UPT ;  /* 0x0000000517067292 */ /* 0x000fe4000f8e3cff */
[----:B------:R-:W-:-:S04]  /*2f10*/  ULEA UR5, UR4, UR25, 0x3 ;  /* 0x0000001904057291 */ /* 0x000fc8000f8e18ff */
[----:B-1----:R-:W-:-:S04]  /*2f20*/  MOV R2, UR6 ;  /* 0x0000000600027c02 */ /* 0x002fc80008000f00 */
[----:B------:R-:W-:-:S04]  /*2f30*/  SHF.L.U32 R2, R2, 0x1f, RZ ;  /* 0x0000001f02027819 */ /* 0x000fc800000006ff */
[----:B------:R-:W1:Y:S02]  /*2f40*/  SYNCS.PHASECHK.TRANS64.TRYWAIT P0, [UR5], R2 ;  /* 0x00000002ff0075a7 */ /* 0x000e640008001105 */
[----:B-1----:R-:W-:Y:S05]  /*2f50*/  @!P0 BRA `(.L_x_42) ;  /* 0x0000005800048947 */ /* 0x002fea0003800000 */
.L_x_146:
        /* <DEDUP_REMOVED lines=10> */
.L_x_148:
        /* <DEDUP_REMOVED lines=10> */
.L_x_150:
        /* <DEDUP_REMOVED lines=10> */
.L_x_152:
        /* <DEDUP_REMOVED lines=10> */
.L_x_154:
        /* <DEDUP_REMOVED lines=10> */
.L_x_156:
        /* <DEDUP_REMOVED lines=10> */
.L_x_158:
        /* <DEDUP_REMOVED lines=10> */
.L_x_160:
        /* <DEDUP_REMOVED lines=10> */
.L_x_162:
        /* <DEDUP_REMOVED lines=10> */
.L_x_164:
        /* <DEDUP_REMOVED lines=10> */
.L_x_166:
        /* <DEDUP_REMOVED lines=10> */
.L_x_168:
        /* <DEDUP_REMOVED lines=10> */
.L_x_170:
        /* <DEDUP_REMOVED lines=10> */
.L_x_172:
        /* <DEDUP_REMOVED lines=10> */
.L_x_174:
        /* <DEDUP_REMOVED lines=10> */
.L_x_176:
        /* <DEDUP_REMOVED lines=10> */
.L_x_178:
        /* <DEDUP_REMOVED lines=10> */
.L_x_180:
        /* <DEDUP_REMOVED lines=10> */
.L_x_182:
        /* <DEDUP_REMOVED lines=10> */
.L_x_184:
        /* <DEDUP_REMOVED lines=10> */
.L_x_186:
        /* <DEDUP_REMOVED lines=10> */
.L_x_188:
        /* <DEDUP_REMOVED lines=10> */
.L_x_190:
        /* <DEDUP_REMOVED lines=10> */
.L_x_192:
        /* <DEDUP_REMOVED lines=10> */
.L_x_194:
        /* <DEDUP_REMOVED lines=10> */
.L_x_196:
        /* <DEDUP_REMOVED lines=10> */
.L_x_198:
        /* <DEDUP_REMOVED lines=10> */
.L_x_200:
        /* <DEDUP_REMOVED lines=10> */
.L_x_202:
        /* <DEDUP_REMOVED lines=10> */
.L_x_204:
        /* <DEDUP_REMOVED lines=10> */
.L_x_206:
        /* <DEDUP_REMOVED lines=10> */
.L_x_208:
        /* <DEDUP_REMOVED lines=10> */
.L_x_210:
        /* <DEDUP_REMOVED lines=10> */
.L_x_212:
[----:B------:R-:W-:-:S04]  /*4400*/  UIADD3 UR4, UPT, UPT, UR4, 0x1, URZ ;  /* 0x0000000104047890 */ /* 0x000fc8000fffe0ff */
[----:B------:R-:W-:-:S04]  /*4410*/  UISETP.NE.AND UP0, UPT, UR4, 0x24, UPT ;  /* 0x000000240400788c */ /* 0x000fc8000bf05270 */
[----:B------:R-:W-:Y:S02]  /*4420*/  USEL UR5, URZ, 0x1, UP0 ;  /* 0x00000001ff057887 */ /* 0x000fe40008000000 */
[----:B------:R-:W-:Y:S02]  /*4430*/  USEL UR4, UR4, URZ, UP0 ;  /* 0x000000ff04047287 */ /* 0x000fe40008000000 */
[----:B------:R-:W-:Y:S02]  /*4440*/  ULOP3.LUT UR5, UR6, UR5, URZ, 0x3c, !UPT ;  /* 0x0000000506057292 */ /* 0x000fe4000f8e3cff */
[----:B------:R-:W-:-:S04]  /*4450*/  ULEA UR4, UR4, UR25, 0x3 ;  /* 0x0000001904047291 */ /* 0x000fc8000f8e18ff */
[----:B-1----:R-:W-:Y:S02]  /*4460*/  IMAD.U32 R2, RZ, RZ, UR5 ;  /* 0x00000005ff027e24 */ /* 0x002fe4000f8e00ff */
[----:B------:R-:W-:-:S03]  /*4470*/  MOV R0, UR4 ;  /* 0x0000000400007c02 */ /* 0x000fc60008000f00 */
[----:B------:R-:W-:-:S07]  /*4480*/  SHF.L.U32 R2, R2, 0x1f, RZ ;  /* 0x0000001f02027819 */ /* 0x000fce00000006ff */
.L_x_76:
[----:B-1----:R1:W2:Y:S02]  /*4490*/  SYNCS.PHASECHK.TRANS64.TRYWAIT P0, [R0+URZ], R2 ;  /* 0x00000002000075a7 */ /* 0x0022a400080011ff */
[----:B--2---:R-:W-:Y:S05]  /*44a0*/  @!P0 NANOSLEEP.SYNCS 0x989680 ;  /* 0x009896800000895d */ /* 0x004fea0003900000 */
[----:B------:R-:W2:Y:S02]  /*44b0*/  @!P0 SYNCS.PHASECHK.TRANS64 P0, [R0+URZ], R2 ;  /* 0x00000002000085a7 */ /* 0x000ea400080010ff */
[----:B--2---:R-:W-:Y:S05]  /*44c0*/  @P0 EXIT ;  /* 0x000000000000094d */ /* 0x004fea0003800000 */
[----:B------:R-:W-:Y:S05]  /*44d0*/  BRA `(.L_x_76) ;  /* 0xfffffffc00ec7947 */ /* 0x000fea000383ffff */
.L_x_22:
[----:B------:R-:W2:Y:S02]  /*44e0*/  S2UR UR4, SR_CgaCtaId ;  /* 0x00000000000479c3 */ /* 0x000ea40000008800 */
[----:B--2---:R-:W-:-:S04]  /*44f0*/  UISETP.NE.AND UP0, UPT, UR4, URZ, UPT ;  /* 0x000000ff0400728c */ /* 0x004fc8000bf05270 */
[----:B------:R-:W-:-:S09]  /*4500*/  UISETP.NE.OR UP0, UPT, UR18, 0x1, UP0 ;  /* 0x000000011200788c */ /* 0x000fd20008705670 */
[----:B------:R-:W-:Y:S05]  /*4510*/  BRA.U UP0, `(.L_x_77) ;  /* 0x0000000100b47547 */ /* 0x000fea000b800000 */
[----:B------:R-:W2:Y:S01]  /*4520*/  S2UR UR5, SR_CgaCtaId ;  /* 0x00000000000579c3 */ /* 0x000ea20000008800 */
[----:B------:R-:W-:Y:S01]  /*4530*/  UMOV UR4, 0x400 ;  /* 0x0000040000047882 */ /* 0x000fe20000000000 */
[----:B------:R-:W-:Y:S01]  /*4540*/  HFMA2 R2, -RZ, RZ, 0, 5.9604644775390625e-08 ;  /* 0x00000001ff027431 */ /* 0x000fe200000001ff */
[----:B------:R-:W-:Y:S01]  /*4550*/  ISETP.GE.U32.AND P0, PT, R3, 0x2, PT ;  /* 0x000000020300780c */ /* 0x000fe20003f06070 */
[----:B------:R-:W-:Y:S01]  /*4560*/  IMAD.MOV.U32 R8, RZ, RZ, RZ ;  /* 0x000000ffff087224 */ /* 0x000fe200078e00ff */
[----:B--2---:R-:W-:-:S04]  /*4570*/  ULEA UR4, UR5, UR4, 0x18 ;  /* 0x0000000405047291 */ /* 0x004fc8000f8ec0ff */
[----:B------:R-:W-:Y:S02]  /*4580*/  UIADD3 UR5, UPT, UPT, UR4, 0x268, URZ ;  /* 0x0000026804057890 */ /* 0x000fe4000fffe0ff */
[----:B------:R-:W-:Y:S02]  /*4590*/  UIADD3 UR8, UPT, UPT, UR4, 0x260, URZ ;  /* 0x0000026004087890 */ /* 0x000fe4000fffe0ff */
[----:B------:R-:W-:-:S12]  /*45a0*/  UPRMT UR5, URZ, 0x654, UR5 ;  /* 0x00000654ff057896 */ /* 0x000fd80008000005 */
.L_x_80:
[----:B------:R-:W-:Y:S01]  /*45b0*/  SHF.L.U32 R6, R2, 0x1f, RZ ;  /* 0x0000001f02067819 */ /* 0x000fe200000006ff */
[----:B------:R-:W-:Y:S02]  /*45c0*/  IMAD.U32 R4, RZ, RZ, UR8 ;  /* 0x00000008ff047e24 */ /* 0x000fe4000f8e00ff */
[----:B------:R-:W-:Y:S01]  /*45d0*/  @!P0 IMAD.MOV.U32 R5, RZ, RZ, 0x10 ;  /* 0x00000010ff058424 */ /* 0x000fe200078e00ff */
[----:B------:R-:W2:Y:S02]  /*45e0*/  SYNCS.PHASECHK.TRANS64.TRYWAIT P1, [UR4+0x268], R6 ;  /* 0x00026806ff0075a7 */ /* 0x000ea40008021104 */
[----:B------:R-:W-:-:S04]  /*45f0*/  PRMT R4, R3, 0x654, R4 ;  /* 0x0000065403047816 */ /* 0x000fc80000000004 */
[----:B------:R-:W-:Y:S01]  /*4600*/  SEL R0, R4, R0, !P0 ;  /* 0x0000000004007207 */ /* 0x000fe20004000000 */
[----:B--2---:R-:W-:Y:S06]  /*4610*/  @!P1 BRA `(.L_x_78) ;  /* 0x0000004c00849947 */ /* 0x004fec0003800000 */
.L_x_214:
[----:B------:R-:W-:Y:S01]  /*4620*/  UIADD3 UR6, UPT, UPT, UR4, 0x2a0, URZ ;  /* 0x000002a004067890 */ /* 0x000fe2000fffe0ff */
[----:B------:R3:W-:Y:S01]  /*4630*/  @!P0 SYNCS.ARRIVE.TRANS64.RED RZ, [R0+URZ], R5 ;  /* 0x0000000500ff89a7 */ /* 0x0007e200080004ff */
[----:B------:R-:W-:Y:S01]  /*4640*/  UIADD3 UR7, UPT, UPT, UR4, 0x260, URZ ;  /* 0x0000026004077890 */ /* 0x000fe2000fffe0ff */
[----:B------:R-:W-:-:S08]  /*4650*/  LOP3.LUT R2, R2, 0x1, RZ, 0x3c, !PT ;  /* 0x0000000102027812 */ /* 0x000fd000078e3cff */
[----:B------:R-:W-:Y:S06]  /*4660*/  UGETNEXTWORKID.BROADCAST [UR6], [UR7] ;  /* 0x00000000060073ca */ /* 0x000fec0008000100 */
[----:B---3--:R-:W-:-:S04]  /*4670*/  SHF.L.U32 R5, R8, 0x1f, RZ ;  /* 0x0000001f08057819 */ /* 0x008fc800000006ff */
[----:B------:R-:W3:Y:S02]  /*4680*/  SYNCS.PHASECHK.TRANS64.TRYWAIT P1, [UR4+0x260], R5 ;  /* 0x00026005ff0075a7 */ /* 0x000ee40008021104 */
[----:B---3--:R-:W-:Y:S05]  /*4690*/  @!P1 BRA `(.L_x_79) ;  /* 0x0000004c007c9947 */ /* 0x008fea0003800000 */
.L_x_216:
[----:B--2---:R-:W2:Y:S01]  /*46a0*/  LDS.128 R4, [UR4+0x2a0] ;  /* 0x0002a004ff047984 */ /* 0x004ea20008000c00 */
[----:B------:R-:W-:Y:S01]  /*46b0*/  LOP3.LUT R8, R8, 0x1, RZ, 0x3c, !PT ;  /* 0x0000000108087812 */ /* 0x000fe200078e3cff */
[----:B------:R-:W-:Y:S01]  /*46c0*/  @!PT LDS RZ, [RZ] ;  /* 0x00000000fffff984 */ /* 0x000fe20000000800 */
[----:B------:R-:W-:Y:S01]  /*46d0*/  @!PT LDS RZ, [RZ] ;  /* 0x00000000fffff984 */ /* 0x000fe20000000800 */
[----:B------:R-:W-:Y:S01]  /*46e0*/  @!PT LDS RZ, [RZ] ;  /* 0x00000000fffff984 */ /* 0x000fe20000000800 */
[----:B------:R-:W-:Y:S01]  /*46f0*/  @!PT LDS RZ, [RZ] ;  /* 0x00000000fffff984 */ /* 0x000fe20000000800 */
[----:B------:R3:W-:Y:S06]  /*4700*/  MEMBAR.ALL.CTA ;  /* 0x0000000000007992 */ /* 0x0007ec0000008000 */
[----:B---3--:R-:W3:Y:S02]  /*4710*/  FENCE.VIEW.ASYNC.S ;  /* 0x00000000000073c6 */ /* 0x008ee40000000000 */
[----:B---3--:R-:W-:Y:S01]  /*4720*/  SYNCS.ARRIVE.TRANS64.RED.A1T0 RZ, [UR5], RZ ;  /* 0x000000ffffff79a7 */ /* 0x008fe20008100405 */
[----:B--2---:R-:W-:-:S13]  /*4730*/  LOP3.LUT P1, RZ, R6, 0x1, RZ, 0xc0, !PT ;  /* 0x0000000106ff7812 */ /* 0x004fda000782c0ff */
[----:B------:R-:W-:Y:S05]  /*4740*/  @P1 BRA `(.L_x_80) ;  /* 0xfffffffc00981947 */ /* 0x000fea000383ffff */
[----:B------:R-:W-:-:S04]  /*4750*/  SHF.L.U32 R0, R2, 0x1f, RZ ;  /* 0x0000001f02007819 */ /* 0x000fc800000006ff */
[----:B------:R-:W2:Y:S02]  /*4760*/  SYNCS.PHASECHK.TRANS64 P0, [UR4+0x268], R0 ;  /* 0x00026800ff0075a7 */ /* 0x000ea40008001004 */
[----:B-12---:R-:W-:Y:S05]  /*4770*/  @P0 EXIT ;  /* 0x000000000000094d */ /* 0x006fea0003800000 */
[----:B------:R-:W-:-:S07]  /*4780*/  MOV R0, UR4 ;  /* 0x0000000400007c02 */ /* 0x000fce0008000f00 */
.L_x_81:
[----:B-1----:R-:W-:-:S04]  /*4790*/  SHF.L.U32 R3, R2, 0x1f, RZ ;  /* 0x0000001f02037819 */ /* 0x002fc800000006ff */
[----:B------:R1:W2:Y:S03]  /*47a0*/  SYNCS.PHASECHK.TRANS64.TRYWAIT P0, [R0+URZ+0x268], R3 ;  /* 0x00026803000075a7 */ /* 0x0002a600080011ff */
[----:B--2---:R-:W-:Y:S05]  /*47b0*/  @!P0 NANOSLEEP.SYNCS 0x989680 ;  /* 0x009896800000895d */ /* 0x004fea0003900000 */
[----:B------:R-:W2:Y:S02]  /*47c0*/  @!P0 SYNCS.PHASECHK.TRANS64 P0, [R0+URZ+0x268], R3 ;  /* 0x00026803000085a7 */ /* 0x000ea400080010ff */
[----:B--2---:R-:W-:Y:S05]  /*47d0*/  @P0 EXIT ;  /* 0x000000000000094d */ /* 0x004fea0003800000 */
[----:B------:R-:W-:Y:S05]  /*47e0*/  BRA `(.L_x_81) ;  /* 0xfffffffc00e87947 */ /* 0x000fea000383ffff */
.L_x_77:
[----:B------:R-:W-:Y:S05]  /*47f0*/  BRA.U UP4, `(.L_x_82) ;  /* 0x0000001104647547 */ /* 0x000fea000b800000 */
[----:B------:R-:W2:Y:S01]  /*4800*/  S2UR UR4, SR_CgaCtaId ;  /* 0x00000000000479c3 */ /* 0x000ea20000008800 */
[----:B------:R-:W-:Y:S01]  /*4810*/  UMOV UR5, 0x40 ;  /* 0x0000004000057882 */ /* 0x000fe20000000000 */
[----:B------:R-:W-:Y:S01]  /*4820*/  NOP ;  /* 0x0000000000007918 */ /* 0x000fe20000000000 */
[----:B------:R-:W-:Y:S01]  /*4830*/  UMOV UR6, 0x400 ;  /* 0x0000040000067882 */ /* 0x000fe20000000000 */
[----:B--2---:R-:W-:Y:S02]  /*4840*/  ULEA UR5, UR4, UR5, 0x18 ;  /* 0x0000000504057291 */ /* 0x004fe4000f8ec0ff */
[----:B------:R-:W-:-:S07]  /*4850*/  ULEA UR6, UR4, UR6, 0x18 ;  /* 0x0000000604067291 */ /* 0x000fce000f8ec0ff */
[----:B------:R-:W2:Y:S02]  /*4860*/  LDS.U8 R3, [UR5+0x1c] ;  /* 0x00001c05ff037984 */ /* 0x000ea40008000000 */
[----:B--2---:R-:W-:-:S13]  /*4870*/  ISETP.NE.AND P0, PT, R3, RZ, PT ;  /* 0x000000ff0300720c */ /* 0x004fda0003f05270 */
[----:B------:R-:W-:Y:S05]  /*4880*/  @P0 BRA `(.L_x_83) ;  /* 0x0000000400080947 */ /* 0x000fea0003800000 */
[----:B------:R-:W-:Y:S02]  /*4890*/  UISETP.NE.U32.AND UP1, UPT, UR31, 0x1, UPT ;  /* 0x000000011f00788c */ /* 0x000fe4000bf25070 */
[----:B------:R-:W-:-:S07]  /*48a0*/  UIADD3 UR7, UPT, UPT, UR5, 0x8, URZ ;  /* 0x0000000805077890 */ /* 0x000fce000fffe0ff */
[----:B------:R-:W-:Y:S05]  /*48b0*/  BRA.U !UP1, `(.L_x_84) ;  /* 0x00000001099c7547 */ /* 0x000fea000b800000 */
[----:B------:R-:W-:Y:S01]  /*48c0*/  ELECT P0, URZ, PT ;  /* 0x0000000000ff782f */ /* 0x000fe20003800000 */
[----:B------:R-:W-:-:S12]  /*48d0*/  BSSY B0, `(.L_x_84) ;  /* 0x0000025000007945 */ /* 0x000fd80003800000 */
[----:B------:R-:W-:Y:S05]  /*48e0*/  @!P0 BRA `(.L_x_85) ;  /* 0x00000000008c8947 */ /* 0x000fea0003800000 */
[----:B------:R-:W-:-:S05]  /*48f0*/  UMOV UR4, 0x10 ;  /* 0x0000001000047882 */ /* 0x000fca0000000000 */
[----:B------:R-:W-:Y:S04]  /*4900*/  DEPBAR.LE SB2, 0x36 ;  /* 0x0000ad800000791a */ /* 0x000fe80000000000 */
[----:B------:R-:W2:Y:S02]  /*4910*/  UTCATOMSWS.2CTA.FIND_AND_SET.ALIGN UP0, UR4, UR4 ;  /* 0x00000004000475e3 */ /* 0x000ea40008200800 */
[----:B--2---:R-:W-:Y:S01]  /*4920*/  MOV R10, UR4 ;  /* 0x00000004000a7c02 */ /* 0x004fe20008000f00 */
[----:B------:R-:W-:Y:S06]  /*4930*/  BRA.U UP0, `(.L_x_86) ;  /* 0x0000000100187547 */ /* 0x000fec000b800000 */
.L_x_87:
[----:B------:R-:W-:Y:S05]  /*4940*/  NANOSLEEP 0x64 ;  /* 0x000000640000795d */ /* 0x000fea0003800000 */
[----:B------:R-:W-:-:S05]  /*4950*/  UMOV UR4, 0x10 ;  /* 0x0000001000047882 */ /* 0x000fca0000000000 */
[----:B------:R-:W-:Y:S04]  /*4960*/  DEPBAR.LE SB2, 0x36 ;  /* 0x0000ad800000791a */ /* 0x000fe80000000000 */
[----:B------:R-:W2:Y:S02]  /*4970*/  UTCATOMSWS.2CTA.FIND_AND_SET.ALIGN UP0, UR4, UR4 ;  /* 0x00000004000475e3 */ /* 0x000ea40008200800 */
[----:B--2---:R-:W-:Y:S01]  /*4980*/  MOV R10, UR4 ;  /* 0x00000004000a7c02 */ /* 0x004fe20008000f00 */
[----:B------:R-:W-:Y:S05]  /*4990*/  BRA.U !UP0, `(.L_x_87) ;  /* 0xfffffffd08e87547 */ /* 0x000fea000b83ffff */
.L_x_86:
[----:B------:R-:W2:Y:S01]  /*49a0*/  LDS R6, [UR5+0x10] ;  /* 0x00001005ff067984 */ /* 0x000ea20008000800 */
[----:B------:R-:W-:Y:S01]  /*49b0*/  IMAD.U32 R3, RZ, RZ, UR6 ;  /* 0x00000006ff037e24 */ /* 0x000fe2000f8e00ff */
[----:B------:R-:W-:-:S03]  /*49c0*/  MOV R4, UR30 ;  /* 0x0000001e00047c02 */ /* 0x000fc60008000f00 */
[----:B------:R-:W-:Y:S01]  /*49d0*/  VIADD R3, R3, 0x2b0 ;  /* 0x000002b003037836 */ /* 0x000fe20000000000 */
[----:B--2---:R-:W-:-:S04]  /*49e0*/  SHF.L.U32 R6, R6, 0x1f, RZ ;  /* 0x0000001f06067819 */ /* 0x004fc800000006ff */
[----:B------:R-:W2:Y:S02]  /*49f0*/  SYNCS.PHASECHK.TRANS64.TRYWAIT P0, [UR5+0x8], R6 ;  /* 0x00000806ff0075a7 */ /* 0x000ea40008001105 */
[----:B--2---:R-:W-:Y:S05]  /*4a00*/  @P0 BRA `(.L_x_88) ;  /* 0x0000000000080947 */ /* 0x004fea0003800000 */
[----:B------:R-:W2:Y:S02]  /*4a10*/  SYNCS.PHASECHK.TRANS64.TRYWAIT P0, [UR5+0x8], R6 ;  /* 0x00000806ff0075a7 */ /* 0x000ea40008001105 */
[----:B--2---:R-:W-:Y:S05]  /*4a20*/  @!P0 BRA `(.L_x_89) ;  /* 0x0000004800b08947 */ /* 0x004fea0003800000 */
.L_x_88:
[----:B------:R-:W-:Y:S01]  /*4a30*/  PRMT R4, R4, 0x654, R3 ;  /* 0x0000065404047816 */ /* 0x000fe20000000003 */
[----:B------:R-:W-:Y:S01]  /*4a40*/  HFMA2 R3, -RZ, RZ, 0, 5.9604644775390625e-08 ;  /* 0x00000001ff037431 */ /* 0x000fe200000001ff */
[----:B------:R-:W-:Y:S01]  /*4a50*/  UPRMT UR4, UR30, 0x654, UR7 ;  /* 0x000006541e047896 */ /* 0x000fe20008000007 */
[----:B------:R-:W-:Y:S02]  /*4a60*/  IMAD.MOV.U32 R8, RZ, RZ, 0xffff ;  /* 0x0000ffffff087424 */ /* 0x000fe400078e00ff */
[----:B--2---:R-:W-:Y:S02]  /*4a70*/  IMAD.MOV.U32 R6, RZ, RZ, 0x4 ;  /* 0x00000004ff067424 */ /* 0x004fe400078e00ff */
[----:B------:R-:W-:Y:S01]  /*4a80*/  IMAD.SHL.U32 R9, R10, 0x20, RZ ;  /* 0x000000200a097824 */ /* 0x000fe200078e00ff */
[----:B------:R-:W-:Y:S02]  /*4a90*/  MOV R5, UR4 ;  /* 0x0000000400057c02 */ /* 0x000fe40008000f00 */
[-C--:B------:R-:W-:Y:S01]  /*4aa0*/  SHF.L.U32 R8, R8, R10.reuse, RZ ;  /* 0x0000000a08087219 */ /* 0x080fe200000006ff */
[----:B------:R2:W-:Y:S01]  /*4ab0*/  SYNCS.ARRIVE.TRANS64.RED RZ, [UR4], R6 ;  /* 0x00000006ffff79a7 */ /* 0x0005e20008000404 */
[----:B------:R-:W-:Y:S01]  /*4ac0*/  SHF.L.U32 R7, R3, R10, RZ ;  /* 0x0000000a03077219 */ /* 0x000fe200000006ff */
[----:B------:R2:W-:Y:S04]  /*4ad0*/  STS [UR6+0x2b0], R9 ;  /* 0x0002b009ff007988 */ /* 0x0005e80008000806 */
[----:B------:R2:W-:Y:S04]  /*4ae0*/  STAS [R4.64], R10 ;  /* 0x0000000a04007dbd */ /* 0x0005e8000c0008ff */
[----:B------:R2:W-:Y:S04]  /*4af0*/  ATOMS.OR RZ, [UR5+0x14], R8 ;  /* 0x00001408ffff798c */ /* 0x0005e8000b000005 */
[----:B------:R2:W-:Y:S04]  /*4b00*/  ATOMS.OR RZ, [UR5+0x18], R7 ;  /* 0x00001807ffff798c */ /* 0x0005e8000b000005 */
[----:B------:R2:W-:Y:S02]  /*4b10*/  ATOMS.XOR RZ, [UR5+0x10], R3 ;  /* 0x00001003ffff798c */ /* 0x0005e4000b800005 */
.L_x_85:
[----:B-1----:R-:W-:Y:S05]  /*4b20*/  BSYNC B0 ;  /* 0x0000000000007941 */ /* 0x002fea0003800000 */
.L_x_84:
[----:B------:R-:W-:Y:S05]  /*4b30*/  BRA.U UP1, `(.L_x_90) ;  /* 0x00000001016c7547 */ /* 0x000fea000b800000 */
[----:B------:R-:W-:-:S03]  /*4b40*/  UMOV UR4, 0xffffffff ;  /* 0xffffffff00047882 */ /* 0x000fc60000000000 */
[----:B------:R-:W-:Y:S05]  /*4b50*/  BRA.DIV UR4, `(.L_x_91) ;  /* 0x0000004a047c7947 */ /* 0x000fea000b800000 */
[----:B------:R-:W-:-:S13]  /*4b60*/  ELECT P0, URZ, PT ;  /* 0x0000000000ff782f */ /* 0x000fda0003800000 */
.L_x_219:
[----:B------:R-:W-:Y:S05]  /*4b70*/  @!P0 BRA `(.L_x_90) ;  /* 0x00000000005c8947 */ /* 0x000fea0003800000 */
[----:B--2---:R-:W2:Y:S02]  /*4b80*/  LDS R4, [UR5+0x10] ;  /* 0x00001005ff047984 */ /* 0x004ea40008000800 */
[----:B--2---:R-:W-:-:S04]  /*4b90*/  SHF.L.U32 R4, R4, 0x1f, RZ ;  /* 0x0000001f04047819 */ /* 0x004fc800000006ff */
[----:B------:R-:W2:Y:S02]  /*4ba0*/  SYNCS.PHASECHK.TRANS64.TRYWAIT P0, [UR5+0x8], R4 ;  /* 0x00000804ff0075a7 */ /* 0x000ea40008001105 */
[----:B--2---:R-:W-:Y:S05]  /*4bb0*/  @P0 BRA `(.L_x_92) ;  /* 0x0000000000080947 */ /* 0x004fea0003800000 */
[----:B------:R-:W2:Y:S02]  /*4bc0*/  SYNCS.PHASECHK.TRANS64.TRYWAIT P0, [UR5+0x8], R4 ;  /* 0x00000804ff0075a7 */ /* 0x000ea40008001105 */
[----:B--2---:R-:W-:Y:S05]  /*4bd0*/  @!P0 BRA `(.L_x_93) ;  /* 0x0000004800808947 */ /* 0x004fea0003800000 */
.L_x_92:
[----:B------:R-:W3:Y:S01]  /*4be0*/  LDS R6, [UR6+0x2b0] ;  /* 0x0002b006ff067984 */ /* 0x000ee20008000800 */
[----:B--2---:R-:W-:Y:S02]  /*4bf0*/  HFMA2 R3, -RZ, RZ, 0, 5.9604644775390625e-08 ;  /* 0x00000001ff037431 */ /* 0x004fe400000001ff */
[----:B------:R-:W-:Y:S01]  /*4c00*/  IMAD.MOV.U32 R4, RZ, RZ, 0xffff ;  /* 0x0000ffffff047424 */ /* 0x000fe200078e00ff */
[----:B------:R-:W-:Y:S01]  /*4c10*/  UPRMT UR4, UR30, 0x654, UR7 ;  /* 0x000006541e047896 */ /* 0x000fe20008000007 */
[----:B---3--:R-:W-:-:S03]  /*4c20*/  IMAD.SHL.U32 R5, R6, 0x20, RZ ;  /* 0x0000002006057824 */ /* 0x008fc600078e00ff */
[-C--:B------:R-:W-:Y:S02]  /*4c30*/  SHF.L.U32 R4, R4, R6.reuse, RZ ;  /* 0x0000000604047219 */ /* 0x080fe400000006ff */
[----:B------:R-:W-:Y:S01]  /*4c40*/  SHF.L.U32 R6, R3, R6, RZ ;  /* 0x0000000603067219 */ /* 0x000fe200000006ff */
[----:B------:R3:W-:Y:S04]  /*4c50*/  STS [UR6+0x2b0], R5 ;  /* 0x0002b005ff007988 */ /* 0x0007e80008000806 */
[----:B------:R3:W-:Y:S04]  /*4c60*/  ATOMS.OR RZ, [UR5+0x14], R4 ;  /* 0x00001404ffff798c */ /* 0x0007e8000b000005 */
[----:B------:R3:W-:Y:S01]  /*4c70*/  ATOMS.OR RZ, [UR5+0x18], R6 ;  /* 0x00001806ffff798c */ /* 0x0007e2000b000005 */
[----:B------:R-:W-:Y:S03]  /*4c80*/  SYNCS.ARRIVE.TRANS64.RED.A1T0 RZ, [UR4], RZ ;  /* 0x000000ffffff79a7 */ /* 0x000fe60008100404 */
[----:B------:R3:W-:Y:S01]  /*4c90*/  ATOMS.XOR RZ, [UR5+0x10], R3 ;  /* 0x00001003ffff798c */ /* 0x0007e2000b800005 */
[----:B------:R-:W-:Y:S05]  /*4ca0*/  BRA `(.L_x_90) ;  /* 0x0000000000107947 */ /* 0x000fea0003800000 */
.L_x_83:
[----:B------:R-:W-:Y:S02]  /*4cb0*/  MOV R3, 0xffffffff ;  /* 0xffffffff00037802 */ /* 0x000fe40000000f00 */
[----:B------:R-:W-:-:S03]  /*4cc0*/  MOV R4, 0x4cf0 ;  /* 0x00004cf000047802 */ /* 0x000fc60000000f00 */
[----:B------:R2:W-:Y:S04]  /*4cd0*/  STS [UR6+0x2b0], R3 ;  /* 0x0002b003ff007988 */ /* 0x0005e80008000806 */
[----:B-12--5:R-:W-:Y:S05]  /*4ce0*/  CALL.REL.NOINC `($__internal_1_$__cuda_sm10x_tcgen05_guardrail_trap_phase_invalid_during_alloc) ;  /* 0x0000004c00647944 */ /* 0x026fea0003c00000 */
.L_x_90:
[----:B------:R-:W-:Y:S05]  /*4cf0*/  WARPSYNC.ALL ;  /* 0x0000000000007948 */ /* 0x000fea0003800000 */
[----:B------:R-:W4:Y:S01]  /*4d00*/  S2UR UR17, SR_CgaCtaId ;  /* 0x00000000001179c3 */ /* 0x000f220000008800 */
[----:B------:R-:W-:Y:S01]  /*4d10*/  UMOV UR4, 0x400 ;  /* 0x0000040000047882 */ /* 0x000fe20000000000 */
[----:B------:R-:W-:-:S06]  /*4d20*/  NOP ;  /* 0x0000000000007918 */ /* 0x000fcc0000000000 */
[----:B------:R-:W-:Y:S06]  /*4d30*/  BAR.ARV 0x6, 0xa0 ;  /* 0x0182800000007b1d */ /* 0x000fec0000002000 */
[----:B------:R-:W1:Y:S01]  /*4d40*/  LDCU.64 UR6, c[0x0][0x388] ;  /* 0x00007100ff0677ac */ /* 0x000e620008000a00 */
[----:B------:R-:W-:Y:S01]  /*4d50*/  LOP3.LUT R2, R2, 0xffff, RZ, 0xc0, !PT ;  /* 0x0000ffff02027812 */ /* 0x000fe200078ec0ff */
[----:B--2---:R-:W-:Y:S01]  /*4d60*/  IMAD.MOV.U32 R8, RZ, RZ, 0x1 ;  /* 0x00000001ff087424 */ /* 0x004fe200078e00ff */
[----:B------:R-:W-:Y:S01]  /*4d70*/  LOP3.LUT R0, R0, 0xffff, RZ, 0xc0, !PT ;  /* 0x0000ffff00007812 */ /* 0x000fe200078ec0ff */
[----:B------:R-:W-:Y:S01]  /*4d80*/  UMOV UR21, URZ ;  /* 0x000000ff00157c82 */ /* 0x000fe20008000000 */
[----:B------:R-:W-:Y:S01]  /*4d90*/  R2UR UR18, R2 ;  /* 0x00000000021272ca */ /* 0x000fe200000e0000 */
[----:B------:R-:W-:Y:S01]  /*4da0*/  IMAD.MOV.U32 R2, RZ, RZ, RZ ;  /* 0x000000ffff027224 */ /* 0x000fe200078e00ff */
[----:B------:R-:W-:Y:S01]  /*4db0*/  R2UR UR23, R0 ;  /* 0x00000000001772ca */ /* 0x000fe200000e0000 */
[----:B------:R-:W-:Y:S01]  /*4dc0*/  IMAD.MOV.U32 R0, RZ, RZ, RZ ;  /* 0x000000ffff007224 */ /* 0x000fe200078e00ff */
[----:B------:R-:W-:-:S02]  /*4dd0*/  UISETP.NE.AND UP3, UPT, UR31, URZ, UPT ;  /* 0x000000ff1f00728c */ /* 0x000fc4000bf65270 */
[----:B----4-:R-:W-:Y:S01]  /*4de0*/  ULEA UR17, UR17, UR4, 0x18 ;  /* 0x0000000411117291 */ /* 0x010fe2000f8ec0ff */
[----:B------:R-:W-:Y:S01]  /*4df0*/  UMOV UR16, URZ ;  /* 0x000000ff00107c82 */ /* 0x000fe20008000000 */
[----:B------:R-:W-:Y:S02]  /*4e00*/  UMOV UR26, 0x0 ;  /* 0x00000000001a7882 */ /* 0x000fe40000000000 */
[----:B------:R-:W-:Y:S01]  /*4e10*/  UIADD3 UR29, UPT, UPT, UR17, 0x268, URZ ;  /* 0x00000268111d7890 */ /* 0x000fe2000fffe0ff */
[----:B------:R-:W-:Y:S01]  /*4e20*/  UMOV UR27, 0x8100010 ;  /* 0x08100010001b7882 */ /* 0x000fe20000000000 */
[----:B-1----:R-:W-:-:S03]  /*4e30*/  UIADD3 UR4, UPT, UPT, UR6, 0x3f, URZ ;  /* 0x0000003f06047890 */ /* 0x002fc6000fffe0ff */
[----:B---3--:R-:W1:Y:S01]  /*4e40*/  LDS R3, [UR17+0x2b0] ;  /* 0x0002b011ff037984 */ /* 0x008e620008000800 */
[----:B------:R-:W2:Y:S01]  /*4e50*/  LDCU UR6, c[0x0][0x390] ;  /* 0x00007200ff0677ac */ /* 0x000ea20008000800 */
[----:B------:R-:W-:Y:S02]  /*4e60*/  USHF.R.S32.HI UR5, URZ, 0x1f, UR4 ;  /* 0x0000001fff057899 */ /* 0x000fe40008011404 */
[----:B------:R-:W-:Y:S02]  /*4e70*/  UPRMT UR29, URZ, 0x654, UR29 ;  /* 0x00000654ff1d7896 */ /* 0x000fe4000800001d */
[----:B------:R-:W-:Y:S02]  /*4e80*/  ULEA.HI UR4, UR5, UR4, URZ, 0x6 ;  /* 0x0000000405047291 */ /* 0x000fe4000f8f30ff */
[----:B------:R-:W-:Y:S02]  /*4e90*/  UIADD3 UR5, UPT, UPT, UR17, 0x2600, URZ ;  /* 0x0000260011057890 */ /* 0x000fe4000fffe0ff */
[----:B------:R-:W-:-:S02]  /*4ea0*/  USHF.R.S32.HI UR4, URZ, 0x6, UR4 ;  /* 0x00000006ff047899 */ /* 0x000fc40008011404 */
[----:B------:R-:W-:Y:S02]  /*4eb0*/  USHF.R.U32.HI UR5, URZ, 0x4, UR5 ;  /* 0x00000004ff057899 */ /* 0x000fe40008011605 */
[----:B------:R-:W-:Y:S02]  /*4ec0*/  UIMAD UR7, UR4, UR7, URZ ;  /* 0x00000007040772a4 */ /* 0x000fe4000f8e02ff */
[----:B------:R-:W-:Y:S02]  /*4ed0*/  UIADD3 UR4, UPT, UPT, UR17, 0x26600, URZ ;  /* 0x0002660011047890 */ /* 0x000fe4000fffe0ff */
[----:B------:R-:W-:Y:S02]  /*4ee0*/  ULOP3.LUT UR5, UR5, 0x3fff, URZ, 0xc0, !UPT ;  /* 0x00003fff05057892 */ /* 0x000fe4000f8ec0ff */
[----:B------:R-:W-:Y:S02]  /*4ef0*/  USHF.R.U32.HI UR4, URZ, 0x4, UR4 ;  /* 0x00000004ff047899 */ /* 0x000fe40008011604 */
[----:B------:R-:W-:-:S02]  /*4f00*/  ULOP3.LUT UR19, UR5, 0x10000, URZ, 0xfc, !UPT ;  /* 0x0001000005137892 */ /* 0x000fc4000f8efcff */
[----:B------:R-:W-:Y:S02]  /*4f10*/  ULOP3.LUT UR20, UR4, 0x3fff, URZ, 0xc0, !UPT ;  /* 0x00003fff04147892 */ /* 0x000fe4000f8ec0ff */
[----:B--2---:R-:W-:Y:S02]  /*4f20*/  UIMAD UR4, UR7, UR6, URZ ;  /* 0x00000006070472a4 */ /* 0x004fe4000f8e02ff */
[----:B------:R-:W-:Y:S02]  /*4f30*/  ULOP3.LUT UR20, UR20, 0x10000, URZ, 0xfc, !UPT ;  /* 0x0001000014147892 */ /* 0x000fe4000f8efcff */
[----:B------:R-:W-:Y:S02]  /*4f40*/  UIADD3 UR28, UPT, UPT, UR4, -0x1, URZ ;  /* 0xffffffff041c7890 */ /* 0x000fe4000fffe0ff */
[----:B------:R-:W-:Y:S01]  /*4f50*/  UISETP.GE.AND UP4, UPT, UR4, 0x1, UPT ;  /* 0x000000010400788c */ /* 0x000fe2000bf86270 */
[----:B------:R-:W-:Y:S01]  /*4f60*/  UMOV UR24, 0x0 ;  /* 0x0000000000187882 */ /* 0x000fe20000000000 */
[----:B------:R-:W-:Y:S01]  /*4f70*/  UMOV UR25, 0x8100010 ;  /* 0x0810001000197882 */ /* 0x000fe20000000000 */
[C---:B-1----:R-:W-:Y:S01]  /*4f80*/  VIADD R5, R3.reuse, 0x20 ;  /* 0x0000002003057836 */ /* 0x042fe20000000000 */
[----:B------:R-:W-:-:S04]  /*4f90*/  LOP3.LUT R4, R3, 0xffff, RZ, 0xc0, !PT ;  /* 0x0000ffff03047812 */ /* 0x000fc800078ec0ff */
[----:B------:R-:W-:-:S05]  /*4fa0*/  LOP3.LUT R5, R5, 0xffff, RZ, 0xc0, !PT ;  /* 0x0000ffff05057812 */ /* 0x000fca00078ec0ff */
[----:B------:R1:W-:Y:S02]  /*4fb0*/  STL.64 [R1], R4 ;  /* 0x0000000401007387 */ /* 0x0003e40000100a00 */
.L_x_102:
[----:B-1----:R-:W-:-:S04]  /*4fc0*/  SHF.L.U32 R5, R2, 0x1f, RZ ;  /* 0x0000001f02057819 */ /* 0x002fc800000006ff */
[----:B------:R-:W1:Y:S02]  /*4fd0*/  SYNCS.PHASECHK.TRANS64.TRYWAIT P0, [UR17+0x260], R5 ;  /* 0x00026005ff0075a7 */ /* 0x000e640008001111 */
[----:B-1-34-:R-:W-:Y:S05]  /*4fe0*/  @!P0 BRA `(.L_x_94) ;  /* 0x0000004400948947 */ /* 0x01afea0003800000 */
.L_x_221:
[----:B-1----:R-:W1:Y:S01]  /*4ff0*/  LDS.128 R4, [UR17+0x2a0] ;  /* 0x0002a011ff047984 */ /* 0x002e620008000c00 */
[----:B------:R-:W-:Y:S01]  /*5000*/  ULEA UR22, UR21, UR17, 0x3 ;  /* 0x0000001115167291 */ /* 0x000fe2000f8e18ff */
[----:B------:R-:W-:Y:S01]  /*5010*/  @!PT LDS RZ, [RZ] ;  /* 0x00000000fffff984 */ /* 0x000fe20000000800 */
[----:B------:R-:W-:Y:S01]  /*5020*/  @!PT LDS RZ, [RZ] ;  /* 0x00000000fffff984 */ /* 0x000fe20000000800 */
[----:B------:R-:W-:Y:S01]  /*5030*/  @!PT LDS RZ, [RZ] ;  /* 0x00000000fffff984 */ /* 0x000fe20000000800 */
[----:B------:R-:W-:Y:S01]  /*5040*/  @!PT LDS RZ, [RZ] ;  /* 0x00000000fffff984 */ /* 0x000fe20000000800 */
[----:B------:R2:W-:Y:S06]  /*5050*/  MEMBAR.ALL.CTA ;  /* 0x0000000000007992 */ /* 0x0005ec0000008000 */
[----:B--2---:R-:W2:Y:S02]  /*5060*/  FENCE.VIEW.ASYNC.S ;  /* 0x00000000000073c6 */ /* 0x004ea40000000000 */
[----:B--2---:R-:W-:Y:S01]  /*5070*/  SYNCS.ARRIVE.TRANS64.RED.A1T0 RZ, [UR29], RZ ;  /* 0x000000ffffff79a7 */ /* 0x004fe2000810041d */
[----:B-1----:R-:W-:Y:S01]  /*5080*/  LOP3.LUT P2, RZ, R6, 0x1, RZ, 0xc0, !PT ;  /* 0x0000000106ff7812 */ /* 0x002fe2000784c0ff */
[----:B------:R-:W-:-:S12]  /*5090*/  BRA.U UP3, `(.L_x_95) ;  /* 0x00000001030c7547 */ /* 0x000fd8000b800000 */
[----:B------:R-:W-:-:S04]  /*50a0*/  SHF.L.U32 R5, R8, 0x1f, RZ ;  /* 0x0000001f08057819 */ /* 0x000fc800000006ff */
[----:B------:R-:W1:Y:S02]  /*50b0*/  SYNCS.PHASECHK.TRANS64.TRYWAIT P0, [UR22+0x280], R5 ;  /* 0x00028005ff0075a7 */ /* 0x000e640008001116 */
[----:B-1----:R-:W-:Y:S05]  /*50c0*/  @!P0 BRA `(.L_x_96) ;  /* 0x0000004400748947 */ /* 0x002fea0003800000 */
.L_x_95:
[----:B------:R-:W-:Y:S05]  /*50d0*/  BRA.U UP3, `(.L_x_97) ;  /* 0x0000000103d47547 */ /* 0x000fea000b800000 */
[----:B------:R-:W-:Y:S05]  /*50e0*/  BRA.U !UP4, `(.L_x_98) ;  /* 0x000000010cc47547 */ /* 0x000fea000b800000 */
[----:B------:R-:W-:Y:S01]  /*50f0*/  ULEA UR4, UR21, UR43, 0x2 ;  /* 0x0000002b15047291 */ /* 0x000fe2000f8e10ff */
[----:B-1----:R-:W-:-:S08]  /*5100*/  SHF.L.U32 R4, R0, 0x1f, RZ ;  /* 0x0000001f00047819 */ /* 0x002fd000000006ff */
[----:B------:R-:W5:Y:S01]  /*5110*/  LDL R5, [UR4] ;  /* 0x00000004ff057983 */ /* 0x000f620008100800 */
[----:B------:R-:W-:Y:S02]  /*5120*/  ULEA UR4, UR16, UR17, 0x3 ;  /* 0x0000001110047291 */ /* 0x000fe4000f8e18ff */
[----:B------:R-:W-:Y:S01]  /*5130*/  UPLOP3.LUT UP2, UPT, UPT, UPT, UPT, 0x40, 0x4 ;  /* 0x000000000004789c */ /* 0x000fe20003f4e870 */
[----:B------:R-:W-:Y:S01]  /*5140*/  UMOV UR15, UR28 ;  /* 0x0000001c000f7c82 */ /* 0x000fe20008000000 */
[----:B------:R-:W-:-:S05]  /*5150*/  UMOV UR5, UR16 ;  /* 0x0000001000057c82 */ /* 0x000fca0008000000 */
[----:B------:R1:W2:Y:S04]  /*5160*/  SYNCS.PHASECHK.TRANS64.TRYWAIT P1, [UR4], R4 ;  /* 0x00000004ff0075a7 */ /* 0x0002a80008021104 */
.L_x_101:
[----:B---3--:R-:W-:Y:S01]  /*5170*/  ULEA UR10, UR5, UR17, 0x3 ;  /* 0x00000011050a7291 */ /* 0x008fe2000f8e18ff */
[----:B--2-4-:R-:W-:Y:S11]  /*5180*/  @P1 BRA `(.L_x_99) ;  /* 0x00000000000c1947 */ /* 0x014ff60003800000 */
[----:B------:R-:W-:Y:S04]  /*5190*/  SHF.L.U32 R6, R0, 0x1f, RZ ;  /* 0x0000001f00067819 */ /* 0x000fe800000006ff */
[----:B------:R-:W2:Y:S02]  /*51a0*/  SYNCS.PHASECHK.TRANS64.TRYWAIT P0, [UR10], R6 ;  /* 0x00000006ff0075a7 */ /* 0x000ea4000800110a */
[----:B--2---:R-:W-:Y:S05]  /*51b0*/  @!P0 BRA `(.L_x_100) ;  /* 0x0000004400508947 */ /* 0x004fea0003800000 */
.L_x_99:
[----:B------:R-:W-:Y:S01]  /*51c0*/  UISETP.NE.AND UP0, UPT, UR15, URZ, UPT ;  /* 0x000000ff0f00728c */ /* 0x000fe2000bf05270 */
[----:B------:R-:W-:Y:S01]  /*51d0*/  PLOP3.LUT P1, PT, PT, PT, PT, 0x80, 0x8 ;  /* 0x000000000008781c */ /* 0x000fe20003f2f070 */
[----:B------:R-:W-:Y:S02]  /*51e0*/  UIADD3 UR4, UPT, UPT, UR5, 0x1, URZ ;  /* 0x0000000105047890 */ /* 0x000fe4000fffe0ff */
[----:B------:R-:W-:Y:S02]  /*51f0*/  ULEA UR8, UR5, UR20, 0x7 ;  /* 0x0000001405087291 */ /* 0x000fe4000f8e38ff */
[----:B------:R-:W-:Y:S01]  /*5200*/  UISETP.NE.AND UP1, UPT, UR4, 0x24, UPT ;  /* 0x000000240400788c */ /* 0x000fe2000bf25270 */
[----:B------:R-:W-:Y:S01]  /*5210*/  PLOP3.LUT P0, PT, PT, PT, UP0, 0x80, 0x8 ;  /* 0x000000000008781c */ /* 0x000fe20003f0f008 */
[----:B------:R-:W-:Y:S02]  /*5220*/  UIADD3 UR12, UPT, UPT, UR8, 0x2, URZ ;  /* 0x00000002080c7890 */ /* 0x000fe4000fffe0ff */
[----:B------:R-:W-:Y:S02]  /*5230*/  USEL UR6, URZ, 0x1, UP1 ;  /* 0x00000001ff067887 */ /* 0x000fe40008800000 */
[----:B------:R-:W-:Y:S02]  /*5240*/  USEL UR16, UR4, URZ, UP1 ;  /* 0x000000ff04107287 */ /* 0x000fe40008800000 */
[----:B------:R-:W-:Y:S02]  /*5250*/  UIADD3 UR10, UPT, UPT, UR10, 0x120, URZ ;  /* 0x000001200a0a7890 */ /* 0x000fe4000fffe0ff */
[----:B------:R-:W-:Y:S01]  /*5260*/  @UP0 ULEA UR4, UR16, UR17, 0x3 ;  /* 0x0000001110040291 */ /* 0x000fe2000f8e18ff */
[----:B------:R-:W-:Y:S01]  /*5270*/  LOP3.LUT R0, R0, UR6, RZ, 0x3c, !PT ;  /* 0x0000000600007c12 */ /* 0x000fe2000f8e3cff */
[----:B------:R-:W-:Y:S01]  /*5280*/  UMOV UR9, 0x80004020 ;  /* 0x8000402000097882 */ /* 0x000fe20000000000 */
[----:B------:R-:W-:Y:S01]  /*5290*/  UMOV UR13, 0x80004020 ;  /* 0x80004020000d7882 */ /* 0x000fe20000000000 */
[----:B------:R-:W-:Y:S01]  /*52a0*/  UMOV UR7, 0x80004020 ;  /* 0x8000402000077882 */ /* 0x000fe20000000000 */
[----:B-1----:R-:W-:Y:S04]  /*52b0*/  @P0 SHF.L.U32 R4, R0, 0x1f, RZ ;  /* 0x0000001f00040819 */ /* 0x002fe800000006ff */
[----:B------:R3:W4:Y:S01]  /*52c0*/  @P0 SYNCS.PHASECHK.TRANS64.TRYWAIT P1, [UR4], R4 ;  /* 0x00000004ff0005a7 */ /* 0x0007220008021104 */
[----:B------:R-:W-:Y:S11]  /*52d0*/  ELECT P0, URZ, PT ;  /* 0x0000000000ff782f */ /* 0x000ff60003800000 */
[----:B------:R-:W-:Y:S02]  /*52e0*/  @!UPT UIADD3 URZ, UPT, UPT, URZ, URZ, URZ ;  /* 0x000000fffffff290 */ /* 0x000fe4000fffe0ff */
[C---:B-----5:R-:W-:Y:S01]  /*52f0*/  @P0 R2UR.BROADCAST UR14, R5.reuse ;  /* 0x00000000050e02ca */ /* 0x060fe200008e0000 */
[----:B------:R-:W-:Y:S01]  /*5300*/  ULEA UR4, UR5, UR19, 0x8 ;  /* 0x0000001305047291 */ /* 0x000fe2000f8e40ff */
[----:B------:R-:W-:Y:S11]  /*5310*/  ELECT P0, URZ, PT ;  /* 0x0000000000ff782f */ /* 0x000ff60003800000 */
[----:B------:R-:W-:Y:S02]  /*5320*/  @!UPT UIADD3 URZ, UPT, UPT, URZ, URZ, URZ ;  /* 0x000000fffffff290 */ /* 0x000fe4000fffe0ff */
[----:B------:R-:W-:Y:S01]  /*5330*/  @P0 R2UR.BROADCAST UR11, R5 ;  /* 0x00000000050b02ca */ /* 0x000fe200008e0000 */
[----:B------:R-:W-:Y:S01]  /*5340*/  UIADD3 UR6, UPT, UPT, UR4, 0x2, URZ ;  /* 0x0000000204067890 */ /* 0x000fe2000fffe0ff */
[----:B------:R-:W-:Y:S02]  /*5350*/  UMOV UR5, 0x80004020 ;  /* 0x8000402000057882 */ /* 0x000fe40000000000 */
[----:B------:R1:W-:Y:S01]  /*5360*/  UTCQMMA.2CTA gdesc[UR4], gdesc[UR8], tmem[UR14], tmem[UR26], idesc[UR27], UP2 ;  /* 0x00ff1a08040075ea */ /* 0x0003e2000920030e */
[----:B------:R-:W-:Y:S08]  /*5370*/  UPLOP3.LUT UP2, UPT, UPT, UPT, UPT, 0x80, 0x8 ;  /* 0x000000000008789c */ /* 0x000ff00003f4f070 */
[----:B------:R3:W-:Y:S01]  /*5380*/  UTCQMMA.2CTA gdesc[UR6], gdesc[UR12], tmem[UR11], tmem[UR24], idesc[UR25], UPT ;  /* 0x00ff180c060075ea */ /* 0x0007e2000ba0030b */
[----:B------:R3:W-:Y:S01]  /*5390*/  UTCBAR.2CTA.MULTICAST [UR10], URZ, UR18 ;  /* 0x000000ff0a0073e9 */ /* 0x0007e20008200812 */
[----:B-1----:R-:W-:Y:S02]  /*53a0*/  UIADD3 UR4, UPT, UPT, UR15, 0x1, URZ ;  /* 0x000000010f047890 */ /* 0x002fe4000fffe0ff */
[----:B------:R-:W-:Y:S02]  /*53b0*/  UIADD3 UR8, UPT, UPT, UR15, -0x1, URZ ;  /* 0xffffffff0f087890 */ /* 0x000fe4000fffe0ff */
[----:B------:R-:W-:Y:S01]  /*53c0*/  UISETP.GT.U32.AND UP0, UPT, UR4, 0x1, UPT ;  /* 0x000000010400788c */ /* 0x000fe2000bf04070 */
[----:B------:R-:W-:Y:S04]  /*53d0*/  UMOV UR5, UR16 ;  /* 0x0000001000057c82 */ /* 0x000fe80008000000 */
[----:B------:R-:W-:Y:S04]  /*53e0*/  UMOV UR15, UR8 ;  /* 0x00000008000f7c82 */ /* 0x000fe80008000000 */
[----:B------:R-:W-:Y:S05]  /*53f0*/  BRA.U UP0, `(.L_x_101) ;  /* 0xfffffffd005c7547 */ /* 0x000fea000b83ffff */
.L_x_98:
[----:B------:R-:W-:-:S09]  /*5400*/  UIADD3 UR4, UPT, UPT, UR22, 0x270, URZ ;  /* 0x0000027016047890 */ /* 0x000fd2000fffe0ff */
[----:B------:R2:W-:Y:S01]  /*5410*/  UTCBAR.2CTA.MULTICAST [UR4], URZ, UR23 ;  /* 0x000000ff040073e9 */ /* 0x0005e20008200817 */
[----:B------:R-:W-:Y:S02]  /*5420*/  NOP ;  /* 0x0000000000007918 */ /* 0x000fe40000000000 */
.L_x_97:
[----:B--2---:R-:W-:Y:S01]  /*5430*/  UIADD3 UR4, UPT, UPT, UR21, 0x1, URZ ;  /* 0x0000000115047890 */ /* 0x004fe2000fffe0ff */
[----:B------:R-:W-:-:S03]  /*5440*/  LOP3.LUT R2, R2, 0x1, RZ, 0x3c, !PT ;  /* 0x0000000102027812 */ /* 0x000fc600078e3cff */
[----:B------:R-:W-:-:S04]  /*5450*/  UISETP.NE.AND UP0, UPT, UR4, 0x2, UPT ;  /* 0x000000020400788c */ /* 0x000fc8000bf05270 */
[----:B------:R-:W-:Y:S02]  /*5460*/  USEL UR5, URZ, 0x1, UP0 ;  /* 0x00000001ff057887 */ /* 0x000fe40008000000 */
[----:B------:R-:W-:-:S04]  /*5470*/  USEL UR21, UR4, URZ, UP0 ;  /* 0x000000ff04157287 */ /* 0x000fc80008000000 */
[----:B------:R-:W-:Y:S01]  /*5480*/  LOP3.LUT R8, R8, UR5, RZ, 0x3c, !PT ;  /* 0x0000000508087c12 */ /* 0x000fe2000f8e3cff */
[----:B------:R-:W-:Y:S07]  /*5490*/  @P2 BRA `(.L_x_102) ;  /* 0xfffffff800c82947 */ /* 0x000fee000383ffff */
[----:B------:R-:W2:Y:S01]  /*54a0*/  S2UR UR8, SR_CgaCtaId ;  /* 0x00000000000879c3 */ /* 0x000ea20000008800 */
[----:B------:R-:W-:Y:S01]  /*54b0*/  ELECT P0, URZ, PT ;  /* 0x0000000000ff782f */ /* 0x000fe20003800000 */
[----:B------:R-:W-:Y:S01]  /*54c0*/  HFMA2 R0, -RZ, RZ, 0, 5.9604644775390625e-08 ;  /* 0x00000001ff007431 */ /* 0x000fe200000001ff */
[----:B------:R-:W-:-:S05]  /*54d0*/  UMOV UR4, 0x40 ;  /* 0x0000004000047882 */ /* 0x000fca0000000000 */
[----:B------:R-:W-:Y:S01]  /*54e0*/  UVIRTCOUNT.DEALLOC.SMPOOL 0x80 ;  /* 0x000000800000784c */ /* 0x000fe20000000000 */
[----:B------:R-:W-:Y:S02]  /*54f0*/  UISETP.NE.AND UP0, UPT, UR31, URZ, UPT ;  /* 0x000000ff1f00728c */ /* 0x000fe4000bf05270 */
[----:B--2---:R-:W-:-:S09]  /*5500*/  ULEA UR8, UR8, UR4, 0x18 ;  /* 0x0000000408087291 */ /* 0x004fd2000f8ec0ff */
[----:B------:R2:W-:Y:S01]  /*5510*/  @P0 STS.U8 [UR8+0x1c], R0 ;  /* 0x00001c00ff000988 */ /* 0x0005e20008000008 */
[----:B------:R-:W-:Y:S05]  /*5520*/  BRA.U UP0, `(.L_x_103) ;  /* 0x0000000100587547 */ /* 0x000fea000b800000 */
[----:B------:R-:W-:Y:S01]  /*5530*/  UIADD3 UR5, UPT, UPT, UR17, 0x280, URZ ;  /* 0x0000028011057890 */ /* 0x000fe2000fffe0ff */
[----:B------:R-:W-:-:S03]  /*5540*/  SHF.L.U32 R2, R8, 0x1f, RZ ;  /* 0x0000001f08027819 */ /* 0x000fc600000006ff */
[----:B------:R-:W-:-:S09]  /*5550*/  ULEA UR4, UR21, UR5, 0x3 ;  /* 0x0000000515047291 */ /* 0x000fd2000f8e18ff */
[----:B------:R-:W1:Y:S02]  /*5560*/  SYNCS.PHASECHK.TRANS64.TRYWAIT P0, [UR4], R2 ;  /* 0x00000002ff0075a7 */ /* 0x000e640008001104 */
[----:B-1----:R-:W-:Y:S05]  /*5570*/  @!P0 BRA `(.L_x_104) ;  /* 0x0000004000788947 */ /* 0x002fea0003800000 */
.L_x_225:
[----:B------:R-:W-:-:S04]  /*5580*/  UIADD3 UR4, UPT, UPT, UR21, 0x1, URZ ;  /* 0x0000000115047890 */ /* 0x000fc8000fffe0ff */
[----:B------:R-:W-:-:S04]  /*5590*/  UISETP.NE.AND UP1, UPT, UR4, 0x2, UPT ;  /* 0x000000020400788c */ /* 0x000fc8000bf25270 */
[----:B---3--:R-:W-:Y:S02]  /*55a0*/  USEL UR6, URZ, 0x1, UP1 ;  /* 0x00000001ff067887 */ /* 0x008fe40008800000 */
[----:B------:R-:W-:-:S04]  /*55b0*/  USEL UR4, UR4, URZ, UP1 ;  /* 0x000000ff04047287 */ /* 0x000fc80008800000 */
[----:B------:R-:W-:Y:S01]  /*55c0*/  ULEA UR4, UR4, UR5, 0x3 ;  /* 0x0000000504047291 */ /* 0x000fe2000f8e18ff */
[----:B-1----:R-:W-:-:S04]  /*55d0*/  LOP3.LUT R2, R8, UR6, RZ, 0x3c, !PT ;  /* 0x0000000608027c12 */ /* 0x002fc8000f8e3cff */
[----:B------:R-:W-:Y:S01]  /*55e0*/  SHF.L.U32 R2, R2, 0x1f, RZ ;  /* 0x0000001f02027819 */ /* 0x000fe200000006ff */
[----:B--2---:R-:W-:-:S04]  /*55f0*/  IMAD.U32 R0, RZ, RZ, UR4 ;  /* 0x00000004ff007e24 */ /* 0x004fc8000f8e00ff */
[----:B------:R1:W2:Y:S03]  /*5600*/  SYNCS.PHASECHK.TRANS64.TRYWAIT P0, [R0+URZ], R2 ;  /* 0x00000002000075a7 */ /* 0x0002a600080011ff */
[----:B--2---:R-:W-:Y:S05]  /*5610*/  @!P0 NANOSLEEP.SYNCS 0x989680 ;  /* 0x009896800000895d */ /* 0x004fea0003900000 */
[----:B------:R-:W2:Y:S02]  /*5620*/  @!P0 SYNCS.PHASECHK.TRANS64 P0, [R0+URZ], R2 ;  /* 0x00000002000085a7 */ /* 0x000ea400080010ff */
[----:B--2---:R-:W-:Y:S05]  /*5630*/  @P0 BRA `(.L_x_105) ;  /* 0x0000000000200947 */ /* 0x004fea0003800000 */
.L_x_106:
[----:B--2---:R2:W3:Y:S02]  /*5640*/  SYNCS.PHASECHK.TRANS64.TRYWAIT P0, [R0+URZ], R2 ;  /* 0x00000002000075a7 */ /* 0x0044e400080011ff */
[----:B---3--:R-:W-:Y:S05]  /*5650*/  @!P0 NANOSLEEP.SYNCS 0x989680 ;  /* 0x009896800000895d */ /* 0x008fea0003900000 */
[----:B------:R-:W3:Y:S02]  /*5660*/  @!P0 SYNCS.PHASECHK.TRANS64 P0, [R0+URZ], R2 ;  /* 0x00000002000085a7 */ /* 0x000ee400080010ff */
[----:B---3--:R-:W-:Y:S05]  /*5670*/  @!P0 BRA `(.L_x_106) ;  /* 0xfffffffc00f08947 */ /* 0x008fea000383ffff */
[----:B------:R-:W-:Y:S05]  /*5680*/  BRA `(.L_x_105) ;  /* 0x00000000000c7947 */ /* 0x000fea0003800000 */
.L_x_103:
[----:B------:R-:W-:-:S04]  /*5690*/  UIADD3 UR4, UPT, UPT, UR17, 0x290, URZ ;  /* 0x0000029011047890 */ /* 0x000fc8000fffe0ff */
[----:B------:R-:W-:-:S09]  /*56a0*/  UPRMT UR4, UR30, 0x654, UR4 ;  /* 0x000006541e047896 */ /* 0x000fd20008000004 */
[----:B------:R-:W-:Y:S03]  /*56b0*/  SYNCS.ARRIVE.TRANS64.RED.A1T0 RZ, [UR4], RZ ;  /* 0x000000ffffff79a7 */ /* 0x000fe60008100404 */
.L_x_105:
[----:B-12---:R-:W-:Y:S01]  /*56c0*/  SHF.L.U32 R2, RZ, 0x1f, RZ ;  /* 0x0000001fff027819 */ /* 0x006fe200000006ff */
[----:B------:R-:W-:Y:S01]  /*56d0*/  UIADD3 UR4, UPT, UPT, UR17, 0x290, URZ ;  /* 0x0000029011047890 */ /* 0x000fe2000fffe0ff */
[----:B------:R-:W-:Y:S02]  /*56e0*/  PLOP3.LUT P0, PT, PT, PT, UP0, 0x80, 0x8 ;  /* 0x000000000008781c */ /* 0x000fe40003f0f008 */
[----:B----4-:R-:W1:Y:S02]  /*56f0*/  SYNCS.PHASECHK.TRANS64.TRYWAIT P1, [UR17+0x290], R2 ;  /* 0x00029002ff0075a7 */ /* 0x010e640008021111 */
[----:B-1----:R-:W-:Y:S09]  /*5700*/  @!P1 BRA `(.L_x_107) ;  /* 0x00000040002c9947 */ /* 0x002ff20003800000 */
.L_x_227:
[----:B------:R-:W-:Y:S01]  /*5710*/  @!UP0 UPRMT UR4, UR30, 0x654, UR4 ;  /* 0x000006541e048896 */ /* 0x000fe20008000004 */
[----:B------:R-:W-:Y:S01]  /*5720*/  LOP3.LUT R3, R3, 0xffff, RZ, 0xc0, !PT ;  /* 0x0000ffff03037812 */ /* 0x000fe200078ec0ff */
[----:B-1----:R-:W-:-:S03]  /*5730*/  IMAD.MOV.U32 R2, RZ, RZ, 0xffff ;  /* 0x0000ffffff027424 */ /* 0x002fc600078e00ff */
[----:B------:R-:W-:-:S04]  /*5740*/  SHF.R.U32.HI R3, RZ, 0x5, R3 ;  /* 0x00000005ff037819 */ /* 0x000fc80000011603 */
[----:B------:R-:W-:Y:S01]  /*5750*/  @!P0 SYNCS.ARRIVE.TRANS64.RED.A1T0 RZ, [UR4], RZ ;  /* 0x000000ffffff89a7 */ /* 0x000fe20008100404 */
[----:B------:R-:W-:Y:S01]  /*5760*/  NOP ;  /* 0x0000000000007918 */ /* 0x000fe20000000000 */
[----:B------:R-:W1:Y:S01]  /*5770*/  LDS R0, [UR8+0x14] ;  /* 0x00001408ff007984 */ /* 0x000e620008000800 */
[----:B------:R-:W-:-:S04]  /*5780*/  SHF.L.U32 R2, R2, R3, RZ ;  /* 0x0000000302027219 */ /* 0x000fc800000006ff */
[----:B-1----:R-:W-:-:S04]  /*5790*/  LOP3.LUT R0, R0, R2, RZ, 0xc0, !PT ;  /* 0x0000000200007212 */ /* 0x002fc800078ec0ff */
[----:B------:R-:W-:Y:S01]  /*57a0*/  ISETP.NE.AND P0, PT, R0, R2, PT ;  /* 0x000000020000720c */ /* 0x000fe20003f05270 */
[----:B------:R-:W-:-:S05]  /*57b0*/  IMAD.MOV.U32 R0, RZ, RZ, 0x1 ;  /* 0x00000001ff007424 */ /* 0x000fca00078e00ff */
[----:B------:R-:W-:-:S07]  /*57c0*/  SHF.L.U32 R0, R0, R3, RZ ;  /* 0x0000000300007219 */ /* 0x000fce00000006ff */
[----:B------:R-:W-:Y:S05]  /*57d0*/  @P0 BRA `(.L_x_108) ;  /* 0x00000000005c0947 */ /* 0x000fea0003800000 */
[----:B------:R-:W1:Y:S02]  /*57e0*/  LDS R3, [UR8+0x18] ;  /* 0x00001808ff037984 */ /* 0x000e640008000800 */
[----:B-1----:R-:W-:-:S04]  /*57f0*/  LOP3.LUT R3, R3, R0, RZ, 0xc0, !PT ;  /* 0x0000000003037212 */ /* 0x002fc800078ec0ff */
[----:B------:R-:W-:-:S13]  /*5800*/  ISETP.NE.AND P0, PT, R3, R0, PT ;  /* 0x000000000300720c */ /* 0x000fda0003f05270 */
[----:B------:R-:W-:Y:S05]  /*5810*/  @P0 BRA `(.L_x_109) ;  /* 0x0000000000400947 */ /* 0x000fea0003800000 */
[----:B------:R-:W-:Y:S01]  /*5820*/  R2UR UR4, R2 ;  /* 0x00000000020472ca */ /* 0x000fe200000e0000 */
[----:B------:R-:W1:Y:S01]  /*5830*/  S2R R3, SR_LANEID ;  /* 0x0000000000037919 */ /* 0x000e620000000000 */
[----:B------:R-:W-:-:S04]  /*5840*/  LOP3.LUT R0, RZ, R0, RZ, 0x33, !PT ;  /* 0x00000000ff007212 */ /* 0x000fc800078e33ff */
[----:B---3--:R-:W2:Y:S07]  /*5850*/  REDUX UR6, R0 ;  /* 0x00000000000673c4 */ /* 0x008eae0000000000 */
[----:B------:R-:W-:-:S03]  /*5860*/  ULOP3.LUT UR5, URZ, UR4, URZ, 0x33, !UPT ;  /* 0x00000004ff057292 */ /* 0x000fc6000f8e33ff */
[----:B------:R-:W-:Y:S02]  /*5870*/  VOTEU.ANY UR4, UPT, PT ;  /* 0x0000000000047886 */ /* 0x000fe400038e0100 */
[----:B------:R-:W-:Y:S01]  /*5880*/  UFLO.U32 UR4, UR4 ;  /* 0x00000004000472bd */ /* 0x000fe200080e0000 */
[----:B------:R-:W-:-:S04]  /*5890*/  IMAD.U32 R2, RZ, RZ, UR5 ;  /* 0x00000005ff027e24 */ /* 0x000fc8000f8e00ff */
[----:B------:R-:W3:Y:S02]  /*58a0*/  REDUX UR7, R2 ;  /* 0x00000000020773c4 */ /* 0x000ee40000000000 */
[----:B------:R4:W-:Y:S01]  /*58b0*/  UTCATOMSWS.AND URZ, UR5 ;  /* 0x0000000500ff79e3 */ /* 0x0009e20008000000 */
[----:B--2---:R-:W-:Y:S01]  /*58c0*/  IMAD.U32 R0, RZ, RZ, UR6 ;  /* 0x00000006ff007e24 */ /* 0x004fe2000f8e00ff */
[----:B-1----:R-:W-:Y:S01]  /*58d0*/  ISETP.EQ.U32.AND P0, PT, R3, UR4, PT ;  /* 0x0000000403007c0c */ /* 0x002fe2000bf02070 */
[----:B---3--:R-:W-:-:S12]  /*58e0*/  IMAD.U32 R2, RZ, RZ, UR7 ;  /* 0x00000007ff027e24 */ /* 0x008fd8000f8e00ff */
[----:B------:R4:W-:Y:S04]  /*58f0*/  @P0 ATOMS.AND RZ, [UR8+0x14], R2 ;  /* 0x00001402ffff098c */ /* 0x0009e8000a800008 */
[----:B------:R4:W-:Y:S01]  /*5900*/  @P0 ATOMS.AND RZ, [UR8+0x18], R0 ;  /* 0x00001800ffff098c */ /* 0x0009e2000a800008 */
[----:B------:R-:W-:Y:S05]  /*5910*/  BRA `(.L_x_110) ;  /* 0x0000000000147947 */ /* 0x000fea0003800000 */
.L_x_109:
[----:B------:R-:W-:Y:S02]  /*5920*/  MOV R2, 0x5940 ;  /* 0x0000594000027802 */ /* 0x000fe40000000f00 */
[----:B---3-5:R-:W-:Y:S05]  /*5930*/  CALL.REL.NOINC `($__internal_0_$__cuda_sm10x_tcgen05_guardrail_trap_col_being_dealloced_not_returned_by_alloc) ;  /* 0x0000004000447944 */ /* 0x028fea0003c00000 */
[----:B------:R-:W-:Y:S05]  /*5940*/  BRA `(.L_x_110) ;  /* 0x0000000000087947 */ /* 0x000fea0003800000 */
.L_x_108:
[----:B------:R-:W-:Y:S02]  /*5950*/  MOV R2, 0x5970 ;  /* 0x0000597000027802 */ /* 0x000fe40000000f00 */
[----:B---3-5:R-:W-:Y:S05]  /*5960*/  CALL.REL.NOINC `($__internal_2_$__cuda_sm10x_tcgen05_guardrail_trap_unallocated_columns_being_dealloced) ;  /* 0x0000004000507944 */ /* 0x028fea0003c00000 */
.L_x_110:
[----:B------:R-:W-:Y:S01]  /*5970*/  NOP ;  /* 0x0000000000007918 */ /* 0x000fe20000000000 */
[----:B----4-:R-:W-:Y:S05]  /*5980*/  EXIT ;  /* 0x000000000000794d */ /* 0x010fea0003800000 */
.L_x_82:
[----:B------:R-:W-:-:S09]  /*5990*/  UISETP.NE.OR UP0, UPT, UR18, 0x3, !UP3 ;  /* 0x000000031200788c */ /* 0x000fd2000df05670 */
[----:B------:R-:W-:Y:S05]  /*59a0*/  BRA.U UP0, `(.L_x_111) ;  /* 0x0000000d00547547 */ /* 0x000fea000b800000 */
[----:B------:R-:W2:Y:S01]  /*59b0*/  LDCU.64 UR4, c[0x0][0x888] ;  /* 0x00011100ff0477ac */ /* 0x000ea20008000a00 */
[----:B------:R-:W3:Y:S01]  /*59c0*/  S2UR UR10, SR_CgaCtaId ;  /* 0x00000000000a79c3 */ /* 0x000ee20000008800 */
[----:B------:R-:W-:Y:S01]  /*59d0*/  HFMA2 R10, -RZ, RZ, 0, 5.9604644775390625e-08 ;  /* 0x00000001ff0a7431 */ /* 0x000fe200000001ff */
[----:B------:R-:W-:Y:S01]  /*59e0*/  MOV R9, RZ ;  /* 0x000000ff00097202 */ /* 0x000fe20000000f00 */
[----:B------:R-:W4:Y:S01]  /*59f0*/  LDCU UR27, c[0x0][0x370] ;  /* 0x00006e00ff1b77ac */ /* 0x000f220008000800 */
[----:B------:R-:W-:Y:S01]  /*5a00*/  HFMA2 R2, -RZ, RZ, 0, 0.00048828125 ;  /* 0x00001000ff027431 */ /* 0x000fe200000001ff */
[----:B------:R-:W4:Y:S03]  /*5a10*/  LDCU.128 UR28, c[0x0][0xb10] ;  /* 0x00016200ff1c77ac */ /* 0x000f260008000c00 */
[----:B------:R-:W1:Y:S01]  /*5a20*/  LDC.64 R12, c[0x0][0x348] ;  /* 0x0000d200ff0c7b82 */ /* 0x000e620000000a00 */
[----:B------:R-:W3:Y:S01]  /*5a30*/  LDCU UR26, c[0x0][0x374] ;  /* 0x00006e80ff1a77ac */ /* 0x000ee20008000800 */
[----:B------:R-:W3:Y:S01]  /*5a40*/  LDCU.64 UR24, c[0x0][0x890] ;  /* 0x00011200ff1877ac */ /* 0x000ee20008000a00 */
[----:B------:R-:W3:Y:S01]  /*5a50*/  LDCU UR18, c[0x0][0xb0c] ;  /* 0x00016180ff1277ac */ /* 0x000ee20008000800 */
[----:B--2---:R-:W-:Y:S01]  /*5a60*/  UISETP.NE.U32.AND UP0, UPT, UR4, URZ, UPT ;  /* 0x000000ff0400728c */ /* 0x004fe2000bf05070 */
[----:B------:R-:W2:Y:S01]  /*5a70*/  LDCU UR36, c[0x0][0xb20] ;  /* 0x00016400ff2477ac */ /* 0x000ea20008000800 */
[----:B------:R-:W2:Y:S01]  /*5a80*/  LDCU UR4, c[0x0][0xb30] ;  /* 0x00016600ff0477ac */ /* 0x000ea20008000800 */
[----:B------:R-:W-:Y:S01]  /*5a90*/  UMOV UR19, 0x400 ;  /* 0x0000040000137882 */ /* 0x000fe20000000000 */
[----:B----4-:R-:W-:-:S02]  /*5aa0*/  UIMAD.WIDE.U32 UR6, UR27, UR28, URZ ;  /* 0x0000001c1b0672a5 */ /* 0x010fc4000f8e00ff */
[----:B---3--:R-:W-:Y:S02]  /*5ab0*/  UIMAD.WIDE.U32 UR8, UR26, UR31, URZ ;  /* 0x0000001f1a0872a5 */ /* 0x008fe4000f8e00ff */
[----:B------:R-:W-:Y:S02]  /*5ac0*/  ULEA UR19, UR10, UR19, 0x18 ;  /* 0x000000130a137291 */ /* 0x000fe4000f8ec0ff */
[----:B------:R-:W-:Y:S02]  /*5ad0*/  UISETP.NE.U32.AND UP6, UPT, UR24, URZ, UPT ;  /* 0x000000ff1800728c */ /* 0x000fe4000bfc5070 */
[----:B------:R-:W-:Y:S02]  /*5ae0*/  UIADD3 UR33, UPT, UPT, UR19, 0x240, URZ ;  /* 0x0000024013217890 */ /* 0x000fe4000fffe0ff */
[----:B------:R-:W-:Y:S02]  /*5af0*/  UIADD3 UR32, UPT, UPT, UR19, 0x268, URZ ;  /* 0x0000026813207890 */ /* 0x000fe4000fffe0ff */
[----:B------:R-:W-:-:S02]  /*5b00*/  UISETP.NE.AND.EX UP5, UPT, UR5, URZ, UPT, UP0 ;  /* 0x000000ff0500728c */ /* 0x000fc4000bfa5300 */
[----:B------:R-:W-:Y:S01]  /*5b10*/  UISETP.NE.AND UP0, UPT, UR39, 0x1, UPT ;  /* 0x000000012700788c */ /* 0x000fe2000bf05270 */
[----:B------:R-:W-:Y:S01]  /*5b20*/  UMOV UR35, UR7 ;  /* 0x0000000700237c82 */ /* 0x000fe20008000000 */
[----:B------:R-:W-:Y:S01]  /*5b30*/  UMOV UR34, UR9 ;  /* 0x0000000900227c82 */ /* 0x000fe20008000000 */
[----:B------:R-:W-:Y:S02]  /*5b40*/  UISETP.NE.AND UP0, UPT, UR18, 0x1, UPT ;  /* 0x000000011200788c */ /* 0x000fe4000bf05270 */
[----:B------:R-:W-:Y:S02]  /*5b50*/  UPLOP3.LUT UP1, UPT, UPT, UPT, UPT, 0x40, 0x4 ;  /* 0x000000000004789c */ /* 0x000fe40003f2e870 */
[----:B------:R-:W-:Y:S01]  /*5b60*/  UISETP.GE.AND UP3, UPT, UR39, 0x1, UPT ;  /* 0x000000012700788c */ /* 0x000fe2000bf66270 */
[----:B------:R-:W3:Y:S01]  /*5b70*/  LDCU.64 UR16, c[0x0][0xb28] ;  /* 0x00016500ff1077ac */ /* 0x000ee20008000a00 */
[----:B------:R-:W-:Y:S02]  /*5b80*/  UISETP.NE.AND.EX UP6, UPT, UR25, URZ, UPT, UP6 ;  /* 0x000000ff1900728c */ /* 0x000fe4000bfc5360 */
[----:B------:R-:W-:-:S02]  /*5b90*/  UPRMT UR33, UR10, 0x654, UR33 ;  /* 0x000006540a217896 */ /* 0x000fc40008000021 */
[----:B------:R-:W-:Y:S02]  /*5ba0*/  UPRMT UR32, URZ, 0x654, UR32 ;  /* 0x00000654ff207896 */ /* 0x000fe40008000020 */
[----:B------:R-:W-:Y:S02]  /*5bb0*/  USHF.R.U32.HI UR35, URZ, UR29, UR35 ;  /* 0x0000001dff237299 */ /* 0x000fe40008011623 */
[----:B--2---:R-:W-:Y:S02]  /*5bc0*/  USHF.R.U32.HI UR34, URZ, UR36, UR34 ;  /* 0x00000024ff227299 */ /* 0x004fe40008011622 */
[----:B------:R-:W-:Y:S02]  /*5bd0*/  UISETP.NE.AND UP0, UPT, UR30, 0x1, UPT ;  /* 0x000000011e00788c */ /* 0x000fe4000bf05270 */
[----:B-1----:R-:W-:-:S11]  /*5be0*/  UISETP.NE.AND UP4, UPT, UR4, 0x1, UPT ;  /* 0x000000010400788c */ /* 0x002fd6000bf85270 */
.L_x_119:
[----:B------:R-:W-:Y:S04]  /*5bf0*/  SHF.L.U32 R3, R9, 0x1f, RZ ;  /* 0x0000001f09037819 */ /* 0x000fe800000006ff */
[----:B-1----:R-:W1:Y:S02]  /*5c00*/  SYNCS.PHASECHK.TRANS64.TRYWAIT P0, [UR19+0x260], R3 ;  /* 0x00026003ff0075a7 */ /* 0x002e640008001113 */
[----:B-1----:R-:W-:Y:S05]  /*5c10*/  @!P0 BRA `(.L_x_112) ;  /* 0x0000003c00008947 */ /* 0x002fea0003800000 */
.L_x_229:
[----:B------:R-:W2:Y:S01]  /*5c20*/  LDS.128 R4, [UR19+0x2a0] ;  /* 0x0002a013ff047984 */ /* 0x000ea20008000c00 */
[----:B------:R-:W-:Y:S01]  /*5c30*/  UISETP.GE.AND UP0, UPT, UR39, 0x1, UPT ;  /* 0x000000012700788c */ /* 0x000fe2000bf06270 */
[----:B------:R-:W-:Y:S01]  /*5c40*/  @!PT LDS RZ, [RZ] ;  /* 0x00000000fffff984 */ /* 0x000fe20000000800 */
[----:B------:R-:W-:Y:S01]  /*5c50*/  @!PT LDS RZ, [RZ] ;  /* 0x00000000fffff984 */ /* 0x000fe20000000800 */
[----:B------:R-:W-:Y:S01]  /*5c60*/  @!PT LDS RZ, [RZ] ;  /* 0x00000000fffff984 */ /* 0x000fe20000000800 */
[----:B------:R-:W-:Y:S01]  /*5c70*/  @!PT LDS RZ, [RZ] ;  /* 0x00000000fffff984 */ /* 0x000fe20000000800 */
[----:B------:R4:W-:Y:S06]  /*5c80*/  MEMBAR.ALL.CTA ;  /* 0x0000000000007992 */ /* 0x0009ec0000008000 */
[----:B----4-:R-:W4:Y:S02]  /*5c90*/  FENCE.VIEW.ASYNC.S ;  /* 0x00000000000073c6 */ /* 0x010f240000000000 */
[----:B----4-:R-:W-:Y:S01]  /*5ca0*/  SYNCS.ARRIVE.TRANS64.RED.A1T0 RZ, [UR32], RZ ;  /* 0x000000ffffff79a7 */ /* 0x010fe20008100420 */
[----:B--2---:R-:W-:Y:S11]  /*5cb0*/  LOP3.LUT P0, RZ, R6, 0x1, RZ, 0xc0, !PT ;  /* 0x0000000106ff7812 */ /* 0x004ff6000780c0ff */
[----:B------:R-:W-:Y:S02]  /*5cc0*/  @!UPT UIADD3 URZ, UPT, UPT, URZ, URZ, URZ ;  /* 0x000000fffffff290 */ /* 0x000fe4000fffe0ff */
[----:B------:R-:W-:Y:S01]  /*5cd0*/  VOTEU.ANY UP3, P0 ;  /* 0x0000000000ff7886 */ /* 0x000fe20000060100 */
[----:B------:R-:W-:Y:S11]  /*5ce0*/  PLOP3.LUT P1, PT, PT, PT, UP3, 0x80, 0x8 ;  /* 0x000000000008781c */ /* 0x000ff60003f2f038 */
[----:B------:R-:W-:Y:S02]  /*5cf0*/  @!UPT UIADD3 URZ, UPT, UPT, URZ, URZ, URZ ;  /* 0x000000fffffff290 */ /* 0x000fe4000fffe0ff */
[----:B-1----:R-:W-:Y:S02]  /*5d00*/  @P1 MOV R3, R4 ;  /* 0x0000000400031202 */ /* 0x002fe40000000f00 */
[----:B------:R-:W-:Y:S02]  /*5d10*/  @P1 LOP3.LUT R0, R5, 0xffff, RZ, 0xc0, !PT ;  /* 0x0000ffff05001812 */ /* 0x000fe400078ec0ff */
[----:B------:R-:W-:Y:S02]  /*5d20*/  @P1 R2UR UR5, R3 ;  /* 0x00000000030512ca */ /* 0x000fe400000e0000 */
[----:B------:R-:W-:Y:S11]  /*5d30*/  @P1 R2UR UR4, R0 ;  /* 0x00000000000412ca */ /* 0x000ff600000e0000 */
[----:B------:R-:W-:Y:S02]  /*5d40*/  @UP3 UMOV UR15, UR5 ;  /* 0x00000005000f3c82 */ /* 0x000fe40008000000 */
[----:B------:R-:W-:Y:S01]  /*5d50*/  @UP3 UMOV UR14, UR4 ;  /* 0x00000004000e3c82 */ /* 0x000fe20008000000 */
[----:B------:R-:W-:Y:S05]  /*5d60*/  BRA.U !UP0, `(.L_x_113) ;  /* 0x0000000108c07547 */ /* 0x000fea000b800000 */
[----:B------:R-:W-:Y:S02]  /*5d70*/  UIMAD.WIDE.U32 UR8, UR14, UR31, URZ ;  /* 0x0000001f0e0872a5 */ /* 0x000fe4000f8e00ff */
[----:B------:R-:W-:Y:S02]  /*5d80*/  UP2UR UR22, UPR, URZ, 0x4 ;  /* 0x00000004ff167883 */ /* 0x000fe40008000000 */
[----:B------:R-:W-:Y:S02]  /*5d90*/  UISETP.NE.AND UP2, UPT, UR30, 0x1, UPT ;  /* 0x000000011e00788c */ /* 0x000fe4000bf45270 */
[----:B------:R-:W-:Y:S02]  /*5da0*/  UIMAD.WIDE.U32 UR10, UR15, UR28, URZ ;  /* 0x0000001c0f0a72a5 */ /* 0x000fe4000f8e00ff */
[----:B------:R-:W-:Y:S02]  /*5db0*/  USEL UR4, UR26, UR34, !UP2 ;  /* 0x000000221a047287 */ /* 0x000fe4000d000000 */
[----:B------:R-:W-:Y:S02]  /*5dc0*/  UISETP.NE.AND UP0, UPT, UR18, 0x1, UPT ;  /* 0x000000011200788c */ /* 0x000fe4000bf05270 */
[----:B------:R-:W-:Y:S02]  /*5dd0*/  UP2UR UR23, UPR, URZ, 0x2 ;  /* 0x00000002ff177883 */ /* 0x000fe40008000000 */
[----:B------:R-:W-:Y:S02]  /*5de0*/  UISETP.NE.AND UP1, UPT, UR39, 0x1, UPT ;  /* 0x000000012700788c */ /* 0x000fe4000bf25270 */
[----:B---3--:R-:W-:Y:S02]  /*5df0*/  UIMAD.WIDE.U32 UR12, UR4, UR16, URZ ;  /* 0x00000010040c72a5 */ /* 0x008fe4000f8e00ff */
[----:B------:R-:W-:Y:S01]  /*5e00*/  USEL UR7, UR27, UR35, !UP0 ;  /* 0x000000231b077287 */ /* 0x000fe2000c000000 */
[----:B------:R-:W-:Y:S02]  /*5e10*/  UMOV UR5, UR9 ;  /* 0x0000000900057c82 */ /* 0x000fe40008000000 */
[----:B------:R-:W-:Y:S02]  /*5e20*/  USHF.R.U32.HI UR6, URZ, UR36, UR5 ;  /* 0x00000024ff067299 */ /* 0x000fe40008011605 */
[----:B------:R-:W-:Y:S02]  /*5e30*/  UIMAD.WIDE.U32 UR20, UR7, UR16, URZ ;  /* 0x00000010071472a5 */ /* 0x000fe4000f8e00ff */
[----:B------:R-:W-:Y:S02]  /*5e40*/  USEL UR6, UR14, UR6, !UP2 ;  /* 0x000000060e067287 */ /* 0x000fe4000d000000 */
[----:B------:R-:W-:Y:S01]  /*5e50*/  UISETP.NE.AND UP2, UPT, UR22, URZ, UPT ;  /* 0x000000ff1600728c */ /* 0x000fe2000bf45270 */
[----:B------:R-:W-:Y:S01]  /*5e60*/  UMOV UR5, UR11 ;  /* 0x0000000b00057c82 */ /* 0x000fe20008000000 */
[----:B------:R-:W-:Y:S02]  /*5e70*/  UIMAD.WIDE.U32 UR10, UR6, UR16, URZ ;  /* 0x00000010060a72a5 */ /* 0x000fe4000f8e00ff */
[----:B------:R-:W-:Y:S03]  /*5e80*/  USHF.R.U32.HI UR8, URZ, UR29, UR5 ;  /* 0x0000001dff087299 */ /* 0x000fe60008011605 */
[----:B------:R-:W-:Y:S02]  /*5e90*/  UMOV UR5, UR13 ;  /* 0x0000000d00057c82 */ /* 0x000fe40008000000 */
[----:B------:R-:W-:Y:S03]  /*5ea0*/  @UP1 USHF.R.U32.HI UR4, URZ, UR17, UR5 ;  /* 0x00000011ff041299 */ /* 0x000fe60008011605 */
[----:B------:R-:W-:Y:S01]  /*5eb0*/  UMOV UR5, UR21 ;  /* 0x0000001500057c82 */ /* 0x000fe20008000000 */
[----:B------:R-:W-:Y:S02]  /*5ec0*/  UIMAD UR4, UR39, UR4, URZ ;  /* 0x00000004270472a4 */ /* 0x000fe4000f8e02ff */
[----:B------:R-:W-:Y:S02]  /*5ed0*/  @UP1 USHF.R.U32.HI UR7, URZ, UR17, UR5 ;  /* 0x00000011ff071299 */ /* 0x000fe40008011605 */
[----:B------:R-:W-:Y:S02]  /*5ee0*/  USEL UR5, UR15, UR8, !UP0 ;  /* 0x000000080f057287 */ /* 0x000fe4000c000000 */
[----:B------:R-:W-:Y:S02]  /*5ef0*/  UIMAD UR8, UR39, UR7, URZ ;  /* 0x00000007270872a4 */ /* 0x000fe4000f8e02ff */
[----:B------:R-:W-:Y:S03]  /*5f00*/  UISETP.GE.AND UP0, UPT, UR6, UR4, UPT ;  /* 0x000000040600728c */ /* 0x000fe6000bf06270 */
[----:B------:R-:W-:Y:S01]  /*5f10*/  UMOV UR4, UR11 ;  /* 0x0000000b00047c82 */ /* 0x000fe20008000000 */
[----:B------:R-:W-:Y:S02]  /*5f20*/  UISETP.GE.OR UP0, UPT, UR5, UR8, UP0 ;  /* 0x000000080500728c */ /* 0x000fe40008706670 */
[----:B------:R-:W-:Y:S02]  /*5f30*/  USHF.R.U32.HI UR4, URZ, UR17, UR4 ;  /* 0x00000011ff047299 */ /* 0x000fe40008011604 */
[----:B------:R-:W-:Y:S02]  /*5f40*/  UIMAD.WIDE.U32 UR8, UR5, UR16, URZ ;  /* 0x00000010050872a5 */ /* 0x000fe4000f8e00ff */
[----:B------:R-:W-:Y:S04]  /*5f50*/  USEL UR10, UR6, UR4, !UP1 ;  /* 0x00000004060a7287 */ /* 0x000fe8000c800000 */
[----:B------:R-:W-:Y:S01]  /*5f60*/  UIADD3 UR11, UPT, UPT, -UR10, URZ, URZ ;  /* 0x000000ff0a0b7290 */ /* 0x000fe2000fffe1ff */
[----:B------:R-:W-:Y:S02]  /*5f70*/  @!UP0 UMOV UR4, UR9 ;  /* 0x0000000900048c82 */ /* 0x000fe40008000000 */
[----:B------:R-:W-:Y:S02]  /*5f80*/  @!UP0 USHF.R.U32.HI UR4, URZ, UR17, UR4 ;  /* 0x00000011ff048299 */ /* 0x000fe40008011604 */
[----:B------:R-:W-:Y:S02]  /*5f90*/  UIMAD UR8, UR39, UR11, UR6 ;  /* 0x0000000b270872a4 */ /* 0x000fe4000f8e0206 */
[----:B------:R-:W-:Y:S02]  /*5fa0*/  @!UP0 USEL UR4, UR5, UR4, !UP1 ;  /* 0x0000000405048287 */ /* 0x000fe4000c800000 */
[----:B------:R-:W-:Y:S02]  /*5fb0*/  UISETP.NE.AND UP1, UPT, UR23, URZ, UPT ;  /* 0x000000ff1700728c */ /* 0x000fe4000bf25270 */
[----:B------:R-:W-:Y:S02]  /*5fc0*/  @!UP0 UIMAD UR8, UR7, UR8, UR4 ;  /* 0x00000008070882a4 */ /* 0x000fe4000f8e0204 */
[----:B------:R-:W-:Y:S02]  /*5fd0*/  @!UP0 UIADD3 UR9, UPT, UPT, UR10, -UR4, URZ ;  /* 0x800000040a098290 */ /* 0x000fe4000fffe0ff */
[----:B------:R-:W-:Y:S02]  /*5fe0*/  UIADD3 UR4, UPT, UPT, -UR5, URZ, URZ ;  /* 0x000000ff05047290 */ /* 0x000fe4000fffe1ff */
[----:B------:R-:W-:Y:S02]  /*5ff0*/  UIADD3 UR7, UPT, UPT, -UR6, URZ, URZ ;  /* 0x000000ff06077290 */ /* 0x000fe4000fffe1ff */
[----:B------:R-:W-:Y:S02]  /*6000*/  @!UP0 UIMAD UR6, UR9, UR39, UR5 ;  /* 0x00000027090682a4 */ /* 0x000fe4000f8e0205 */
[----:B------:R-:W-:Y:S02]  /*6010*/  UIMAD UR15, UR18, UR4, UR15 ;  /* 0x00000004120f72a4 */ /* 0x000fe4000f8e020f */
[----:B------:R-:W-:Y:S01]  /*6020*/  UIMAD UR14, UR30, UR7, UR14 ;  /* 0x000000071e0e72a4 */ /* 0x000fe2000f8e020e */
[----:B------:R-:W-:Y:S02]  /*6030*/  @!UP0 UMOV UR5, UR8 ;  /* 0x0000000800058c82 */ /* 0x000fe40008000000 */
[----:B------:R-:W-:Y:S02]  /*6040*/  UIMAD UR15, UR5, UR18, UR15 ;  /* 0x00000012050f72a4 */ /* 0x000fe4000f8e020f */
[----:B------:R-:W-:Y:S11]  /*6050*/  UIMAD UR14, UR6, UR30, UR14 ;  /* 0x0000001e060e72a4 */ /* 0x000ff6000f8e020e */
[----:B------:R-:W-:Y:S01]  /*6060*/  @!UPT UIADD3 URZ, UPT, UPT, URZ, URZ, URZ ;  /* 0x000000fffffff290 */ /* 0x000fe2000fffe0ff */
.L_x_113:
[----:B------:R-:W1:Y:S01]  /*6070*/  @!UP4 LDCU.128 UR8, c[0x0][0xb10] ;  /* 0x00016200ff08c7ac */ /* 0x000e620008000c00 */
[----:B------:R-:W-:Y:S02]  /*6080*/  ISETP.NE.U32.AND P2, PT, RZ, UR24, PT ;  /* 0x00000018ff007c0c */ /* 0x000fe4000bf45070 */
[----:B------:R-:W-:Y:S02]  /*6090*/  SHF.L.U32 R3, R10, 0x1f, RZ ;  /* 0x0000001f0a037819 */ /* 0x000fe400000006ff */
[----:B------:R-:W-:Y:S01]  /*60a0*/  ISETP.NE.AND.EX P2, PT, RZ, UR25, PT, P2 ;  /* 0x00000019ff007c0c */ /* 0x000fe2000bf45320 */
[----:B------:R-:W2:Y:S01]  /*60b0*/  @!UP4 LDCU UR5, c[0x0][0xb0c] ;  /* 0x00016180ff05c7ac */ /* 0x000ea20008000800 */
[----:B-1----:R-:W-:Y:S07]  /*60c0*/  UIMAD.WIDE.U32 UR6, UR15, UR8, URZ ;  /* 0x000000080f0672a5 */ /* 0x002fee000f8e00ff */
[----:B------:R-:W-:Y:S01]  /*60d0*/  @!UP4 UMOV UR4, UR7 ;  /* 0x000000070004cc82 */ /* 0x000fe20008000000 */
[----:B--2---:R-:W-:Y:S02]  /*60e0*/  @!UP4 UISETP.NE.AND UP0, UPT, UR5, 0x1, UPT ;  /* 0x000000010500c88c */ /* 0x004fe4000bf05270 */
[----:B------:R-:W-:Y:S02]  /*60f0*/  @!UP4 USHF.R.U32.HI UR4, URZ, UR9, UR4 ;  /* 0x00000009ff04c299 */ /* 0x000fe40008011604 */
[----:B------:R-:W-:Y:S02]  /*6100*/  UIMAD.WIDE.U32 UR6, UR14, UR11, URZ ;  /* 0x0000000b0e0672a5 */ /* 0x000fe4000f8e00ff */
[----:B------:R-:W-:Y:S02]  /*6110*/  @!UP4 USEL UR8, UR15, UR4, !UP0 ;  /* 0x000000040f08c287 */ /* 0x000fe4000c000000 */
[----:B------:R-:W-:Y:S03]  /*6120*/  @!UP4 UISETP.NE.AND UP0, UPT, UR10, 0x1, UPT ;  /* 0x000000010a00c88c */ /* 0x000fe6000bf05270 */
[----:B------:R-:W-:Y:S02]  /*6130*/  @!UP4 UMOV UR6, UR7 ;  /* 0x000000070006cc82 */ /* 0x000fe40008000000 */
[----:B------:R-:W1:Y:S02]  /*6140*/  @!UP4 LDCU UR4, c[0x0][0xb20] ;  /* 0x00016400ff04c7ac */ /* 0x000e640008000800 */
[----:B-1----:R-:W-:Y:S04]  /*6150*/  @!UP4 USHF.R.U32.HI UR6, URZ, UR4, UR6 ;  /* 0x00000004ff06c299 */ /* 0x002fe80008011606 */
[----:B------:R-:W-:Y:S04]  /*6160*/  @!UP4 USEL UR6, UR14, UR6, !UP0 ;  /* 0x000000060e06c287 */ /* 0x000fe8000c000000 */
[----:B------:R-:W-:Y:S02]  /*6170*/  @!UP4 UIADD3 UR4, UPT, UPT, -UR8, UR6, URZ ;  /* 0x000000060804c290 */ /* 0x000fe4000fffe1ff */
[----:B------:R-:W-:Y:S02]  /*6180*/  @!UP4 UIADD3 UR6, UPT, UPT, UR8, -UR6, URZ ;  /* 0x800000060806c290 */ /* 0x000fe4000fffe0ff */
[----:B------:R-:W-:Y:S02]  /*6190*/  @!UP4 UIMAD UR15, UR4, UR5, UR15 ;  /* 0x00000005040fc2a4 */ /* 0x000fe4000f8e020f */
[----:B------:R-:W-:Y:S01]  /*61a0*/  @!UP4 UIMAD UR14, UR6, UR10, UR14 ;  /* 0x0000000a060ec2a4 */ /* 0x000fe2000f8e020e */
[----:B------:R-:W-:Y:S11]  /*61b0*/  BRA.U UP1, `(.L_x_114) ;  /* 0x0000000101107547 */ /* 0x000ff6000b800000 */
[----:B------:R-:W-:Y:S04]  /*61c0*/  MOV R8, UR38 ;  /* 0x0000002600087c02 */ /* 0x000fe80008000f00 */
[----:B------:R-:W-:Y:S04]  /*61d0*/  SHF.L.U32 R8, R8, 0x1f, RZ ;  /* 0x0000001f08087819 */ /* 0x000fe800000006ff */
[----:B------:R-:W1:Y:S02]  /*61e0*/  SYNCS.PHASECHK.TRANS64.TRYWAIT P0, [UR19+0x258], R8 ;  /* 0x00025808ff0075a7 */ /* 0x000e640008001113 */
[----:B-1----:R-:W-:Y:S05]  /*61f0*/  @!P0 BRA `(.L_x_115) ;  /* 0x0000003400a08947 */ /* 0x002fea0003800000 */
.L_x_114:
[----:B------:R-:W-:Y:S05]  /*6200*/  BRA.U !UP6, `(.L_x_116) ;  /* 0x000000010e387547 */ /* 0x000fea000b800000 */
[----:B------:R-:W-:Y:S01]  /*6210*/  UPLOP3.LUT UP2, UPT, UPT, UPT, UP5, 0x80, 0x8 ;  /* 0x000000000008789c */ /* 0x000fe20003f4f050 */
[----:B-1----:R-:W-:Y:S01]  /*6220*/  HFMA2 R0, -RZ, RZ, 0, 5.9604644775390625e-08 ;  /* 0x00000001ff007431 */ /* 0x002fe200000001ff */
[----:B------:R-:W1:Y:S01]  /*6230*/  LDCU.64 UR8, c[0x0][0x358] ;  /* 0x00006b00ff0877ac */ /* 0x000e620008000a00 */
[----:B------:R-:W-:Y:S03]  /*6240*/  IMAD.MOV.U32 R79, RZ, RZ, 0x1 ;  /* 0x00000001ff4f7424 */ /* 0x000fe600078e00ff */
[----:B------:R-:W-:Y:S05]  /*6250*/  PLOP3.LUT P0, PT, PT, PT, UP2, 0x80, 0x8 ;  /* 0x000000000008781c */ /* 0x000fea0003f0f028 */
[----:B------:R-:W2:Y:S01]  /*6260*/  @UP2 LDCU.64 UR4, c[0x0][0x888] ;  /* 0x00011100ff0427ac */ /* 0x000ea20008000a00 */
[----:B------:R-:W-:Y:S07]  /*6270*/  @UP2 UIMAD UR6, UR46, UR24, URZ ;  /* 0x000000182e0622a4 */ /* 0x000fee000f8e02ff */
[----:B------:R-:W-:Y:S01]  /*6280*/  @!P0 PRMT R79, R0, 0x7610, R79 ;  /* 0x00007610004f8816 */ /* 0x000fe2000000004f */
[----:B--2---:R-:W-:Y:S06]  /*6290*/  @UP2 UIMAD.WIDE UR4, UR6, 0x4, UR4 ;  /* 0x00000004060428a5 */ /* 0x004fec000f8e0204 */
[----:B------:R-:W-:Y:S01]  /*62a0*/  IMAD.U32 R14, RZ, RZ, UR4 ;  /* 0x00000004ff0e7e24 */ /* 0x000fe2000f8e00ff */
[----:B------:R-:W-:Y:S04]  /*62b0*/  MOV R15, UR5 ;  /* 0x00000005000f7c02 */ /* 0x000fe80008000f00 */
[----:B------:R-:W2:Y:S01]  /*62c0*/  @!UP2 LDCU UR4, c[0x0][0x880] ;  /* 0x00011000ff04a7ac */ /* 0x000ea20008000800 */
[----:B-1---5:R4:W5:Y:S02]  /*62d0*/  @P0 LDG.E R39, desc[UR8][R14.64] ;  /* 0x000000080e270981 */ /* 0x022964000c1e1900 */
[----:B--2-4-:R-:W-:Y:S07]  /*62e0*/  @!P0 IMAD.U32 R39, RZ, RZ, UR4 ;  /* 0x00000004ff278e24 */ /* 0x014fee000f8e00ff */
.L_x_116:
[----:B-----5:R-:W-:Y:S01]  /*62f0*/  @!P2 FSETP.EQ.AND P0, PT, R39, RZ, PT ;  /* 0x000000ff2700a20b */ /* 0x020fe20003f02000 */
[----:B------:R-:W-:Y:S01]  /*6300*/  @!UPT UIADD3 URZ, UPT, UPT, URZ, URZ, URZ ;  /* 0x000000fffffff290 */ /* 0x000fe2000fffe0ff */
[----:B------:R-:W-:Y:S11]  /*6310*/  @!P2 BRA `(.L_x_117) ;  /* 0x000000000014a947 */ /* 0x000ff60003800000 */
[----:B------:R-:W-:Y:S02]  /*6320*/  LOP3.LUT P2, RZ, R79, 0xff, RZ, 0xc0, !PT ;  /* 0x000000ff4fff7812 */ /* 0x000fe4000784c0ff */
[----:B------:R-:W-:Y:S04]  /*6330*/  PLOP3.LUT P0, PT, PT, PT, UP2, 0x80, 0x8 ;  /* 0x000000000008781c */ /* 0x000fe80003f0f028 */
[----:B------:R-:W-:Y:S07]  /*6340*/  PLOP3.LUT P0, PT, P0, PT, PT, 0x8, 0x80 ;  /* 0x000000000080781c */ /* 0x000fee000070e170 */
[----:B------:R-:W-:Y:S11]  /*6350*/  @P2 FSETP.EQ.AND P0, PT, R39, RZ, PT ;  /* 0x000000ff2700220b */ /* 0x000ff60003f02000 */
[----:B------:R-:W-:Y:S02]  /*6360*/  @!UPT UIADD3 URZ, UPT, UPT, URZ, URZ, URZ ;  /* 0x000000fffffff290 */ /* 0x000fe4000fffe0ff */
.L_x_117:
[----:B------:R-:W2:Y:S01]  /*6370*/  SYNCS.PHASECHK.TRANS64.TRYWAIT P2, [UR19+0x248], R3 ;  /* 0x00024803ff0075a7 */ /* 0x000ea20008041113 */
[----:B------:R-:W-:Y:S04]  /*6380*/  @P1 SHF.R.U32.HI R4, RZ, 0x10, R5 ;  /* 0x00000010ff041819 */ /* 0x000fe80000011605 */
[----:B------:R-:W-:Y:S02]  /*6390*/  @P1 R2UR UR46, R4 ;  /* 0x00000000042e12ca */ /* 0x000fe400000e0000 */
[----:B------:R-:W-:Y:S01]  /*63a0*/  ELECT P1, URZ, PT ;  /* 0x0000000000ff782f */ /* 0x000fe20003820000 */
[----:B------:R-:W-:Y:S01]  /*63b0*/  @!UPT UIADD3 URZ, UPT, UPT, URZ, URZ, URZ ;  /* 0x000000fffffff290 */ /* 0x000fe2000fffe0ff */
[----:B--2---:R-:W-:Y:S11]  /*63c0*/  @!P2 BRA `(.L_x_118) ;  /* 0x000000340044a947 */ /* 0x004ff60003800000 */
.L_x_232:
[----:B------:R-:W-:Y:S02]  /*63d0*/  PLOP3.LUT P1, PT, P0, P1, PT, 0xf2, 0x2f ;  /* 0x00000000002f781c */ /* 0x000fe40000723e72 */
[----:B------:R-:W-:Y:S02]  /*63e0*/  R2UR UR37, R83 ;  /* 0x00000000532572ca */ /* 0x000fe400000e0000 */
[----:B------:R-:W-:Y:S02]  /*63f0*/  LOP3.LUT R10, R10, 0x1, RZ, 0x3c, !PT ;  /* 0x000000010a0a7812 */ /* 0x000fe400078e3cff */
[----:B------:R-:W-:Y:S07]  /*6400*/  LOP3.LUT R9, R9, 0x1, RZ, 0x3c, !PT ;  /* 0x0000000109097812 */ /* 0x000fee00078e3cff */
[----:B------:R-:W-:Y:S01]  /*6410*/  VOTEU.ALL UP0, P1 ;  /* 0x0000000000ff7886 */ /* 0x000fe20000800000 */
[----:B-1----:R-:W-:Y:S04]  /*6420*/  @!P1 IADD3 R3, P0, PT, R12, 0x580, RZ ;  /* 0x000005800c039810 */ /* 0x002fe80007f1e0ff */
[----:B------:R-:W1:Y:S01]  /*6430*/  @!UP0 LDCU.128 UR20, c[0x0][0x980] ;  /* 0x00013000ff1487ac */ /* 0x000e620008000c00 */
[----:B------:R-:W-:Y:S01]  /*6440*/  @!P1 IMAD.X R0, RZ, RZ, R13, P0 ;  /* 0x000000ffff009224 */ /* 0x000fe200000e060d */
[----:B------:R-:W2:Y:S01]  /*6450*/  @!UP0 LDCU.64 UR6, c[0x0][0x990] ;  /* 0x00013200ff0687ac */ /* 0x000ea20008000a00 */
[----:B------:R-:W-:Y:S02]  /*6460*/  @!UP0 USHF.L.U32 UR11, UR45, 0x6, URZ ;  /* 0x000000062d0b8899 */ /* 0x000fe400080006ff */
[----:B------:R-:W-:Y:S02]  /*6470*/  @!UP0 USHF.L.U32 UR10, UR47, 0x6, URZ ;  /* 0x000000062f0a8899 */ /* 0x000fe400080006ff */
[----:B-1----:R-:W-:Y:S02]  /*6480*/  UIMAD.WIDE.U32 UR4, UR11, UR21, URZ ;  /* 0x000000150b0472a5 */ /* 0x002fe4000f8e00ff */
[----:B------:R-:W-:Y:S02]  /*6490*/  @!UP0 UISETP.NE.AND UP1, UPT, UR20, 0x1, UPT ;  /* 0x000000011400888c */ /* 0x000fe4000bf25270 */
[----:B------:R-:W-:Y:S02]  /*64a0*/  @!UP0 UIADD3 UR8, UPT, UPT, UR19, 0x400, URZ ;  /* 0x0000040013088890 */ /* 0x000fe4000fffe0ff */
[----:B------:R-:W-:Y:S02]  /*64b0*/  @!UP0 UIADD3 UR9, UPT, UPT, UR19, 0x240, URZ ;  /* 0x0000024013098890 */ /* 0x000fe4000fffe0ff */
[----:B------:R-:W-:Y:S02]  /*64c0*/  UIADD3 UR47, UPT, UPT, UR14, UR37, URZ ;  /* 0x000000250e2f7290 */ /* 0x000fe4000fffe0ff */
[----:B------:R-:W-:Y:S01]  /*64d0*/  UIADD3 UR45, UPT, UPT, UR15, UR63, URZ ;  /* 0x0000003f0f2d7290 */ /* 0x000fe2000fffe0ff */
[----:B------:R-:W-:Y:S02]  /*64e0*/  @!UP0 UMOV UR4, UR5 ;  /* 0x0000000500048c82 */ /* 0x000fe40008000000 */
[----:B------:R-:W-:Y:S04]  /*64f0*/  @!UP0 USHF.R.U32.HI UR4, URZ, UR22, UR4 ;  /* 0x00000016ff048299 */ /* 0x000fe80008011604 */
[----:B------:R-:W-:Y:S02]  /*6500*/  @!UP0 USEL UR12, UR11, UR4, !UP1 ;  /* 0x000000040b0c8287 */ /* 0x000fe4000c800000 */
[----:B------:R-:W-:Y:S02]  /*6510*/  @!UP0 UISETP.NE.AND UP1, UPT, UR23, 0x1, UPT ;  /* 0x000000011700888c */ /* 0x000fe4000bf25270 */
[----:B--2---:R-:W-:Y:S02]  /*6520*/  UIMAD.WIDE.U32 UR4, UR12, UR6, URZ ;  /* 0x000000060c0472a5 */ /* 0x004fe4000f8e00ff */
[----:B------:R-:W-:Y:S04]  /*6530*/  @!UP0 UPRMT UR6, URZ, 0x40, URZ ;  /* 0x00000040ff068896 */ /* 0x000fe800080000ff */
[----:B------:R-:W-:Y:S01]  /*6540*/  @!UP0 UPRMT UR6, UR6, 0x5410, URZ ;  /* 0x0000541006068896 */ /* 0x000fe200080000ff */
[----:B------:R-:W-:Y:S02]  /*6550*/  @!UP0 UMOV UR4, UR5 ;  /* 0x0000000500048c82 */ /* 0x000fe40008000000 */
[----:B------:R-:W-:Y:S04]  /*6560*/  @!UP0 USHF.R.U32.HI UR4, URZ, UR7, UR4 ;  /* 0x00000007ff048299 */ /* 0x000fe80008011604 */
[----:B------:R-:W-:Y:S02]  /*6570*/  @!UP0 USEL UR13, UR12, UR4, !UP1 ;  /* 0x000000040c0d8287 */ /* 0x000fe4000c800000 */
[----:B------:R-:W-:Y:S02]  /*6580*/  @!UP0 UIADD3 UR4, UPT, UPT, -UR12, URZ, URZ ;  /* 0x000000ff0c048290 */ /* 0x000fe4000fffe1ff */
[----:B------:R-:W-:Y:S02]  /*6590*/  @!UP0 UIADD3 UR5, UPT, UPT, -UR13, URZ, URZ ;  /* 0x000000ff0d058290 */ /* 0x000fe4000fffe1ff */
[----:B------:R-:W-:Y:S02]  /*65a0*/  @!UP0 UIMAD UR11, UR20, UR4, UR11 ;  /* 0x00000004140b82a4 */ /* 0x000fe4000f8e020b */
[----:B------:R-:W-:Y:S01]  /*65b0*/  @!UP0 UIMAD UR12, UR23, UR5, UR12 ;  /* 0x00000005170c82a4 */ /* 0x000fe2000f8e020c */
[----:B------:R-:W-:Y:S01]  /*65c0*/  @!P1 R2UR UR4, R0 ;  /* 0x00000000000492ca */ /* 0x000fe200000e0000 */
[----:B------:R-:W-:Y:S01]  /*65d0*/  VOTEU.ALL UP0, P1 ;  /* 0x0000000000ff7886 */ /* 0x000fe20000800000 */
[----:B------:R-:W-:Y:S01]  /*65e0*/  @!P1 R2UR UR5, R3 ;  /* 0x00000000030592ca */ /* 0x000fe200000e0000 */
[----:B------:R-:W-:Y:S10]  /*65f0*/  UPLOP3.LUT UP1, UPT, UPT, UPT, UPT, 0x80, 0x8 ;  /* 0x000000000008789c */ /* 0x000ff40003f2f070 */
[----:B------:R-:W-:Y:S02]  /*6600*/  IMAD.U32 R5, RZ, RZ, UR4 ;  /* 0x00000004ff057e24 */ /* 0x000fe4000f8e00ff */
[----:B------:R-:W-:Y:S03]  /*6610*/  IMAD.U32 R4, RZ, RZ, UR5 ;  /* 0x00000005ff047e24 */ /* 0x000fe6000f8e00ff */
[----:B------:R-:W-:Y:S02]  /*6620*/  @!P1 R2UR UR5, R5 ;  /* 0x00000000050592ca */ /* 0x000fe400000e0000 */
[----:B------:R-:W-:Y:S11]  /*6630*/  @!P1 R2UR UR4, R4 ;  /* 0x00000000040492ca */ /* 0x000ff600000e0000 */
[----:B------:R-:W-:Y:S02]  /*6640*/  @!UPT UIADD3 URZ, UPT, UPT, URZ, URZ, URZ ;  /* 0x000000fffffff290 */ /* 0x000fe4000fffe0ff */
[----:B------:R1:W-:Y:S01]  /*6650*/  @!UP0 UTMALDG.4D.IM2COL [UR8], [UR4], UR6 ;  /* 0x00000008040083b4 */ /* 0x0003e20008058006 */
[----:B------:R1:W-:Y:S01]  /*6660*/  @!P1 SYNCS.ARRIVE.TRANS64.RED.A0TR RZ, [UR19+0x240], R2 ;  /* 0x00024002ffff99a7 */ /* 0x0003e20008300413 */
[----:B------:R-:W-:Y:S01]  /*6670*/  SYNCS.ARRIVE.TRANS64.RED.A1T0 RZ, [UR33], RZ ;  /* 0x000000ffffff79a7 */ /* 0x000fe20008100421 */
[----:B------:R-:W-:Y:S05]  /*6680*/  BRA.U UP3, `(.L_x_119) ;  /* 0xfffffff503587547 */ /* 0x000fea000b83ffff */
[----:B------:R-:W-:Y:S07]  /*6690*/  MOV R0, UR19 ;  /* 0x0000001300007c02 */ /* 0x000fee0008000f00 */
.L_x_120:
[----:B-1----:R-:W-:-:S04]  /*66a0*/  SHF.L.U32 R2, R10, 0x1f, RZ ;  /* 0x0000001f0a027819 */ /* 0x002fc800000006ff */
[----:B------:R1:W2:Y:S03]  /*66b0*/  SYNCS.PHASECHK.TRANS64.TRYWAIT P0, [R0+URZ+0x248], R2 ;  /* 0x00024802000075a7 */ /* 0x0002a600080011ff */
[----:B--2---:R-:W-:Y:S05]  /*66c0*/  @!P0 NANOSLEEP.SYNCS 0x989680 ;  /* 0x009896800000895d */ /* 0x004fea0003900000 */
[----:B------:R-:W2:Y:S02]  /*66d0*/  @!P0 SYNCS.PHASECHK.TRANS64 P0, [R0+URZ+0x248], R2 ;  /* 0x00024802000085a7 */ /* 0x000ea400080010ff */
[----:B--23--:R-:W-:Y:S05]  /*66e0*/  @P0 EXIT ;  /* 0x000000000000094d */ /* 0x00cfea0003800000 */
[----:B------:R-:W-:Y:S05]  /*66f0*/  BRA `(.L_x_120) ;  /* 0xfffffffc00e87947 */ /* 0x000fea000383ffff */
.L_x_111:
[----:B------:R-:W-:-:S06]  /*6700*/  UISETP.GE.AND UP0, UPT, UR18, 0x4, UPT ;  /* 0x000000041200788c */ /* 0x000fcc000bf06270 */
[----:B------:R-:W-:-:S13]  /*6710*/  PLOP3.LUT P0, PT, PT, PT, UP0, 0x80, 0x8 ;  /* 0x000000000008781c */ /* 0x000fda0003f0f008 */
[----:B-1----:R-:W-:Y:S05]  /*6720*/  @!P0 EXIT ;  /* 0x000000000000894d */ /* 0x002fea0003800000 */
[----:B------:R-:W1:Y:S08]  /*6730*/  S2UR UR4, SR_CgaCtaId ;  /* 0x00000000000479c3 */ /* 0x000e700000008800 */
[----:B------:R-:W-:Y:S01]  /*6740*/  BAR.SYNC.DEFER_BLOCKING 0x6, 0xa0 ;  /* 0x0182800000007b1d */ /* 0x000fe20000010000 */
[C---:B------:R-:W-:Y:S01]  /*6750*/  IMAD.SHL.U32 R3, R69.reuse, 0x40, RZ ;  /* 0x0000004045037824 */ /* 0x040fe200078e00ff */
[----:B------:R-:W-:Y:S01]  /*6760*/  SHF.R.U32.HI R6, RZ, 0x1, R69 ;  /* 0x00000001ff067819 */ /* 0x000fe20000011645 */
[----:B------:R-:W-:Y:S01]  /*6770*/  IMAD.SHL.U32 R0, R80, 0x800, RZ ;  /* 0x0000080050007824 */ /* 0x000fe200078e00ff */
[----:B------:R-:W-:Y:S01]  /*6780*/  CS2R R86, SRZ ;  /* 0x0000000000567805 */ /* 0x000fe2000001ff00 */
[----:B------:R-:W-:Y:S01]  /*6790*/  IMAD.SHL.U32 R78, R69, 0x8, RZ ;  /* 0x00000008454e7824 */ /* 0x000fe200078e00ff */
[----:B------:R-:W-:Y:S01]  /*67a0*/  UMOV UR44, 0x400 ;  /* 0x00000400002c7882 */ /* 0x000fe20000000000 */
[C---:B------:R-:W-:Y:S01]  /*67b0*/  LOP3.LUT R7, R3.reuse, 0x180, RZ, 0xc0, !PT ;  /* 0x0000018003077812 */ /* 0x040fe200078ec0ff */
[----:B------:R-:W2:Y:S01]  /*67c0*/  LDC.64 R74, c[0x0][0x888] ;  /* 0x00022200ff4a7b82 */ /* 0x000ea20000000a00 */
[----:B------:R-:W-:Y:S01]  /*67d0*/  LOP3.LUT R3, R3, 0x640, RZ, 0xc0, !PT ;  /* 0x0000064003037812 */ /* 0x000fe200078ec0ff */
[----:B------:R-:W-:Y:S01]  /*67e0*/  IMAD.U32 R37, R69, 0x10000, RZ ;  /* 0x0001000045257824 */ /* 0x000fe200078e00ff */
[----:B------:R-:W-:Y:S01]  /*67f0*/  LOP3.LUT R6, R7, 0x20, R6, 0xf8, !PT ;  /* 0x0000002007067812 */ /* 0x000fe200078ef806 */
[----:B------:R-:W-:Y:S01]  /*6800*/  IMAD.MOV.U32 R36, RZ, RZ, RZ ;  /* 0x000000ffff247224 */ /* 0x000fe200078e00ff */
[----:B------:R-:W-:Y:S01]  /*6810*/  LOP3.LUT R0, R3, 0x800, R0, 0xf8, !PT ;  /* 0x0000080003007812 */ /* 0x000fe200078ef800 */
[----:B------:R-:W-:Y:S01]  /*6820*/  IMAD.MOV.U32 R85, RZ, RZ, RZ ;  /* 0x000000ffff557224 */ /* 0x000fe200078e00ff */
[----:B------:R-:W-:Y:S01]  /*6830*/  LOP3.LUT R78, R6, 0x30, R78, 0x78, !PT ;  /* 0x00000030064e7812 */ /* 0x000fe200078e784e */
[----:B------:R-:W3:Y:S01]  /*6840*/  LDC.64 R76, c[0x0][0x890] ;  /* 0x00022400ff4c7b82 */ /* 0x000ee20000000a00 */
[----:B------:R-:W4:Y:S02]  /*6850*/  LDCU UR50, c[0x0][0x370] ;  /* 0x00006e00ff3277ac */ /* 0x000f240008000800 */
[----:B------:R-:W-:Y:S01]  /*6860*/  LOP3.LUT R78, R0, R78, RZ, 0xfc, !PT ;  /* 0x0000004e004e7212 */ /* 0x000fe200078efcff */
[----:B------:R-:W-:Y:S01]  /*6870*/  IMAD.SHL.U32 R0, R80, 0x200000, RZ ;  /* 0x0020000050007824 */ /* 0x000fe200078e00ff */
[----:B------:R-:W2:Y:S03]  /*6880*/  LDCU UR42, c[0x0][0xb0c] ;  /* 0x00016180ff2a77ac */ /* 0x000ea60008000800 */
[----:B------:R-:W2:Y:S01]  /*6890*/  LDC.64 R72, c[0x0][0x8b0] ;  /* 0x00022c00ff487b82 */ /* 0x000ea20000000a00 */
[----:B-1----:R-:W-:Y:S01]  /*68a0*/  ULEA UR44, UR4, UR44, 0x18 ;  /* 0x0000002c042c7291 */ /* 0x002fe2000f8ec0ff */
[----:B------:R-:W-:Y:S01]  /*68b0*/  LOP3.LUT R0, R0, 0x200000, RZ, 0xc0, !PT ;  /* 0x0020000000007812 */ /* 0x000fe200078ec0ff */
[----:B------:R-:W1:Y:S03]  /*68c0*/  LDCU.64 UR4, c[0x0][0xa90] ;  /* 0x00015200ff0477ac */ /* 0x000e660008000a00 */
[----:B------:R-:W-:Y:S01]  /*68d0*/  LOP3.LUT R37, R0, 0x400000, R37, 0xf8, !PT ;  /* 0x0040000000257812 */ /* 0x000fe200078ef825 */
[----:B------:R-:W-:Y:S01]  /*68e0*/  VIADD R88, R78, UR44 ;  /* 0x0000002c4e587c36 */ /* 0x000fe20008000000 */
[----:B------:R-:W2:Y:S01]  /*68f0*/  LDC.64 R70, c[0x0][0x8a8] ;  /* 0x00022a00ff467b82 */ /* 0x000ea20000000a00 */
[----:B------:R-:W2:Y:S01]  /*6900*/  LDCU UR38, c[0x0][0xb30] ;  /* 0x00016600ff2677ac */ /* 0x000ea20008000800 */
[----:B------:R-:W4:Y:S01]  /*6910*/  LDS R2, [UR44+0x2b0] ;  /* 0x0002b02cff027984 */ /* 0x000f220008000800 */
[----:B------:R-:W2:Y:S01]  /*6920*/  LDCU.64 UR60, c[0x0][0x888] ;  /* 0x00011100ff3c77ac */ /* 0x000ea20008000a00 */
[----:B------:R-:W2:Y:S01]  /*6930*/  LDCU.64 UR40, c[0x0][0xb28] ;  /* 0x00016500ff2877ac */ /* 0x000ea20008000a00 */
[----:B-1----:R-:W-:Y:S01]  /*6940*/  IMAD.U32 R82, RZ, RZ, UR4 ;  /* 0x00000004ff527e24 */ /* 0x002fe2000f8e00ff */
[----:B------:R-:W-:Y:S01]  /*6950*/  UIADD3 UR4, UPT, UPT, UR44, 0x1400, URZ ;  /* 0x000014002c047890 */ /* 0x000fe2000fffe0ff */
[----:B------:R-:W-:Y:S01]  /*6960*/  IMAD.U32 R81, RZ, RZ, UR5 ;  /* 0x00000005ff517e24 */ /* 0x000fe2000f8e00ff */
[----:B------:R-:W1:Y:S04]  /*6970*/  LDCU.128 UR52, c[0x0][0xb10] ;  /* 0x00016200ff3477ac */ /* 0x000e680008000c00 */
[----:B------:R-:W-:Y:S01]  /*6980*/  IMAD.U32 R89, RZ, RZ, UR4 ;  /* 0x00000004ff597e24 */ /* 0x000fe2000f8e00ff */
[----:B------:R-:W1:Y:S01]  /*6990*/  LDCU.128 UR56, c[0x0][0xa80] ;  /* 0x00015000ff3877ac */ /* 0x000e620008000c00 */
[----:B------:R-:W1:Y:S01]  /*69a0*/  LDCU UR49, c[0x0][0x374] ;  /* 0x00006e80ff3177ac */ /* 0x000e620008000800 */
[----:B------:R-:W-:Y:S01]  /*69b0*/  UIADD3 UR62, UPT, UPT, UR44, 0x400, URZ ;  /* 0x000004002c3e7890 */ /* 0x000fe2000fffe0ff */
[C---:B----4-:R-:W-:Y:S01]  /*69c0*/  VIADD R3, R2.reuse, 0x20 ;  /* 0x0000002002037836 */ /* 0x050fe20000000000 */
[----:B------:R-:W-:-:S04]  /*69d0*/  LOP3.LUT R2, R2, 0xffff, RZ, 0xc0, !PT ;  /* 0x0000ffff02027812 */ /* 0x000fc800078ec0ff */
[----:B------:R-:W-:-:S05]  /*69e0*/  LOP3.LUT R3, R3, 0xffff, RZ, 0xc0, !PT ;  /* 0x0000ffff03037812 */ /* 0x000fca00078ec0ff */
[----:B------:R4:W-:Y:S02]  /*69f0*/  STL.64 [R1], R2 ;  /* 0x0000000201007387 */ /* 0x0009e40000100a00 */
[----:B----4-:R-:W-:-:S05]  /*6a00*/  IMAD.SHL.U32 R2, R69, 0x10, RZ ;  /* 0x0000001045027824 */ /* 0x010fca00078e00ff */
[----:B------:R-:W-:-:S04]  /*6a10*/  LOP3.LUT R2, R2, 0x20, RZ, 0xc0, !PT ;  /* 0x0000002002027812 */ /* 0x000fc800078ec0ff */
[----:B-123--:R-:W-:-:S07]  /*6a20*/  IADD3 R88, PT, PT, -R2, 0x400, R88 ;  /* 0x0000040002587810 */ /* 0x00efce0007ffe158 */
.L_x_138:
[----:B------:R-:W-:Y:S04]  /*6a30*/  SHF.L.U32 R2, R86, 0x1f, RZ ;  /* 0x0000001f56027819 */ /* 0x000fe800000006ff */
[----:B-1----:R-:W1:Y:S02]  /*6a40*/  SYNCS.PHASECHK.TRANS64.TRYWAIT P0, [UR44+0x260], R2 ;  /* 0x00026002ff0075a7 */ /* 0x002e64000800112c */
[----:B-1----:R-:W-:Y:S05]  /*6a50*/  @!P0 BRA `(.L_x_121) ;  /* 0x0000002c00b88947 */ /* 0x002fea0003800000 */
.L_x_234:
[----:B-1----:R-:W-:Y:S01]  /*6a60*/  LEA R2, R36, UR43, 0x2 ;  /* 0x0000002b24027c11 */ /* 0x002fe2000f8e10ff */
[----:B------:R-:W1:Y:S01]  /*6a70*/  LDS.128 R4, [UR44+0x2a0] ;  /* 0x0002a02cff047984 */ /* 0x000e620008000c00 */
[----:B------:R-:W-:Y:S02]  /*6a80*/  UIADD3 UR4, UPT, UPT, UR44, 0x268, URZ ;  /* 0x000002682c047890 */ /* 0x000fe4000fffe0ff */
[----:B------:R-:W-:Y:S01]  /*6a90*/  UISETP.GE.AND UP0, UPT, UR39, 0x1, UPT ;  /* 0x000000012700788c */ /* 0x000fe2000bf06270 */
[----:B------:R-:W-:Y:S01]  /*6aa0*/  @!PT LDS RZ, [RZ] ;  /* 0x00000000fffff984 */ /* 0x000fe20000000800 */
[----:B------:R-:W-:Y:S01]  /*6ab0*/  @!PT LDS RZ, [RZ] ;  /* 0x00000000fffff984 */ /* 0x000fe20000000800 */
[----:B------:R-:W-:Y:S01]  /*6ac0*/  @!PT LDS RZ, [RZ] ;  /* 0x00000000fffff984 */ /* 0x000fe20000000800 */
[----:B------:R-:W-:Y:S01]  /*6ad0*/  @!PT LDS RZ, [RZ] ;  /* 0x00000000fffff984 */ /* 0x000fe20000000800 */
[----:B------:R2:W-:Y:S06]  /*6ae0*/  MEMBAR.ALL.CTA ;  /* 0x0000000000007992 */ /* 0x0005ec0000008000 */
[----:B--2---:R-:W2:Y:S01]  /*6af0*/  FENCE.VIEW.ASYNC.S ;  /* 0x00000000000073c6 */ /* 0x004ea20000000000 */
[----:B------:R-:W-:Y:S09]  /*6b00*/  UPRMT UR4, URZ, 0x654, UR4 ;  /* 0x00000654ff047896 */ /* 0x000ff20008000004 */
[----:B--2---:R-:W-:Y:S01]  /*6b10*/  SYNCS.ARRIVE.TRANS64.RED.A1T0 RZ, [UR4], RZ ;  /* 0x000000ffffff79a7 */ /* 0x004fe20008100404 */
[----:B------:R-:W5:Y:S01]  /*6b20*/  LDL R2, [R2] ;  /* 0x0000000002027983 */ /* 0x000f620000100800 */
[----:B-1----:R-:W-:Y:S11]  /*6b30*/  LOP3.LUT P0, RZ, R6, 0x1, RZ, 0xc0, !PT ;  /* 0x0000000106ff7812 */ /* 0x002ff6000780c0ff */
[----:B------:R-:W-:Y:S02]  /*6b40*/  @!UPT UIADD3 URZ, UPT, UPT, URZ, URZ, URZ ;  /* 0x000000fffffff290 */ /* 0x000fe4000fffe0ff */
[----:B------:R-:W-:Y:S01]  /*6b50*/  VOTEU.ANY UP1, P0 ;  /* 0x0000000000ff7886 */ /* 0x000fe20000020100 */
[----:B------:R-:W-:Y:S01]  /*6b60*/  PLOP3.LUT P0, PT, PT, PT, UP1, 0x80, 0x8 ;  /* 0x000000000008781c */ /* 0x000fe20003f0f018 */
[----:B------:R-:W-:Y:S11]  /*6b70*/  UP2UR UR48, UPR, URZ, 0x2 ;  /* 0x00000002ff307883 */ /* 0x000ff60008000000 */
[----:B------:R-:W-:Y:S01]  /*6b80*/  @!UPT UIADD3 URZ, UPT, UPT, URZ, URZ, URZ ;  /* 0x000000fffffff290 */ /* 0x000fe2000fffe0ff */
[----:B------:R-:W-:Y:S02]  /*6b90*/  @P0 MOV R3, R4 ;  /* 0x0000000400030202 */ /* 0x000fe40000000f00 */
[----:B------:R-:W-:Y:S02]  /*6ba0*/  @P0 LOP3.LUT R0, R5, 0xffff, RZ, 0xc0, !PT ;  /* 0x0000ffff05000812 */ /* 0x000fe400078ec0ff */
[----:B------:R-:W-:Y:S02]  /*6bb0*/  @P0 R2UR UR5, R3 ;  /* 0x00000000030502ca */ /* 0x000fe400000e0000 */
[----:B------:R-:W-:Y:S11]  /*6bc0*/  @P0 R2UR UR4, R0 ;  /* 0x00000000000402ca */ /* 0x000ff600000e0000 */
[----:B------:R-:W-:Y:S02]  /*6bd0*/  @UP1 UMOV UR37, UR5 ;  /* 0x0000000500251c82 */ /* 0x000fe40008000000 */
[----:B------:R-:W-:Y:S01]  /*6be0*/  @UP1 UMOV UR36, UR4 ;  /* 0x0000000400241c82 */ /* 0x000fe20008000000 */
[----:B------:R-:W-:Y:S05]  /*6bf0*/  BRA.U !UP0, `(.L_x_122) ;  /* 0x0000000108cc7547 */ /* 0x000fea000b800000 */
[----:B------:R-:W1:Y:S01]  /*6c00*/  LDCU UR9, c[0x0][0xb20] ;  /* 0x00016400ff0977ac */ /* 0x000e620008000800 */
[----:B------:R-:W-:Y:S02]  /*6c10*/  UIMAD.WIDE.U32 UR4, UR49, UR55, URZ ;  /* 0x00000037310472a5 */ /* 0x000fe4000f8e00ff */
[----:B------:R-:W-:Y:S02]  /*6c20*/  UIMAD.WIDE.U32 UR6, UR50, UR52, URZ ;  /* 0x00000034320672a5 */ /* 0x000fe4000f8e00ff */
[----:B------:R-:W-:Y:S02]  /*6c30*/  UIMAD.WIDE.U32 UR10, UR36, UR55, URZ ;  /* 0x00000037240a72a5 */ /* 0x000fe4000f8e00ff */
[----:B------:R-:W-:Y:S02]  /*6c40*/  UISETP.NE.AND UP0, UPT, UR54, 0x1, UPT ;  /* 0x000000013600788c */ /* 0x000fe4000bf05270 */
[----:B------:R-:W-:Y:S02]  /*6c50*/  UISETP.NE.AND UP1, UPT, UR42, 0x1, UPT ;  /* 0x000000012a00788c */ /* 0x000fe4000bf25270 */
[----:B------:R-:W-:Y:S02]  /*6c60*/  UISETP.NE.AND UP2, UPT, UR39, 0x1, UPT ;  /* 0x000000012700788c */ /* 0x000fe4000bf45270 */
[----:B------:R-:W-:Y:S01]  /*6c70*/  UIMAD.WIDE.U32 UR12, UR37, UR52, URZ ;  /* 0x00000034250c72a5 */ /* 0x000fe2000f8e00ff */
[----:B------:R-:W-:Y:S01]  /*6c80*/  UMOV UR4, UR5 ;  /* 0x0000000500047c82 */ /* 0x000fe20008000000 */
[----:B------:R-:W-:Y:S01]  /*6c90*/  UMOV UR6, UR11 ;  /* 0x0000000b00067c82 */ /* 0x000fe20008000000 */
[----:B-1----:R-:W-:Y:S03]  /*6ca0*/  USHF.R.U32.HI UR8, URZ, UR9, UR4 ;  /* 0x00000009ff087299 */ /* 0x002fe60008011604 */
[----:B------:R-:W-:Y:S02]  /*6cb0*/  UMOV UR4, UR7 ;  /* 0x0000000700047c82 */ /* 0x000fe40008000000 */
[----:B------:R-:W-:Y:S02]  /*6cc0*/  USHF.R.U32.HI UR5, URZ, UR53, UR4 ;  /* 0x00000035ff057299 */ /* 0x000fe40008011604 */
[----:B------:R-:W-:Y:S02]  /*6cd0*/  USEL UR4, UR49, UR8, !UP0 ;  /* 0x0000000831047287 */ /* 0x000fe4000c000000 */
[----:B------:R-:W-:Y:S02]  /*6ce0*/  USHF.R.U32.HI UR8, URZ, UR9, UR6 ;  /* 0x00000009ff087299 */ /* 0x000fe40008011606 */
[----:B------:R-:W-:Y:S02]  /*6cf0*/  UIMAD.WIDE.U32 UR6, UR4, UR40, URZ ;  /* 0x00000028040672a5 */ /* 0x000fe4000f8e00ff */
[----:B------:R-:W-:Y:S02]  /*6d00*/  USEL UR9, UR50, UR5, !UP1 ;  /* 0x0000000532097287 */ /* 0x000fe4000c800000 */
[----:B------:R-:W-:Y:S02]  /*6d10*/  USEL UR8, UR36, UR8, !UP0 ;  /* 0x0000000824087287 */ /* 0x000fe4000c000000 */
[----:B------:R-:W-:Y:S01]  /*6d20*/  UIMAD.WIDE.U32 UR10, UR9, UR40, URZ ;  /* 0x00000028090a72a5 */ /* 0x000fe2000f8e00ff */
[----:B------:R-:W-:Y:S01]  /*6d30*/  UMOV UR6, UR7 ;  /* 0x0000000700067c82 */ /* 0x000fe20008000000 */
[----:B------:R-:W-:Y:S01]  /*6d40*/  UMOV UR5, UR13 ;  /* 0x0000000d00057c82 */ /* 0x000fe20008000000 */
[----:B------:R-:W-:Y:S02]  /*6d50*/  @UP2 USHF.R.U32.HI UR4, URZ, UR41, UR6 ;  /* 0x00000029ff042299 */ /* 0x000fe40008011606 */
[----:B------:R-:W-:Y:S02]  /*6d60*/  USHF.R.U32.HI UR5, URZ, UR53, UR5 ;  /* 0x00000035ff057299 */ /* 0x000fe40008011605 */
[----:B------:R-:W-:Y:S02]  /*6d70*/  UIMAD UR4, UR39, UR4, URZ ;  /* 0x00000004270472a4 */ /* 0x000fe4000f8e02ff */
[----:B------:R-:W-:Y:S02]  /*6d80*/  USEL UR5, UR37, UR5, !UP1 ;  /* 0x0000000525057287 */ /* 0x000fe4000c800000 */
[----:B------:R-:W-:Y:S01]  /*6d90*/  UISETP.GE.AND UP0, UPT, UR8, UR4, UPT ;  /* 0x000000040800728c */ /* 0x000fe2000bf06270 */
[----:B------:R-:W-:Y:S01]  /*6da0*/  UMOV UR6, UR11 ;  /* 0x0000000b00067c82 */ /* 0x000fe20008000000 */
[----:B------:R-:W-:Y:S02]  /*6db0*/  UIMAD.WIDE.U32 UR10, UR8, UR40, URZ ;  /* 0x00000028080a72a5 */ /* 0x000fe4000f8e00ff */
[----:B------:R-:W-:Y:S04]  /*6dc0*/  @UP2 USHF.R.U32.HI UR9, URZ, UR41, UR6 ;  /* 0x00000029ff092299 */ /* 0x000fe80008011606 */
[----:B------:R-:W-:Y:S01]  /*6dd0*/  UIMAD UR6, UR39, UR9, URZ ;  /* 0x00000009270672a4 */ /* 0x000fe2000f8e02ff */
[----:B------:R-:W-:Y:S03]  /*6de0*/  UMOV UR4, UR11 ;  /* 0x0000000b00047c82 */ /* 0x000fe60008000000 */
[----:B------:R-:W-:Y:S02]  /*6df0*/  UISETP.GE.OR UP0, UPT, UR5, UR6, UP0 ;  /* 0x000000060500728c */ /* 0x000fe40008706670 */
[----:B------:R-:W-:Y:S02]  /*6e00*/  USHF.R.U32.HI UR4, URZ, UR41, UR4 ;  /* 0x00000029ff047299 */ /* 0x000fe40008011604 */
[----:B------:R-:W-:Y:S02]  /*6e10*/  UIMAD.WIDE.U32 UR6, UR5, UR40, URZ ;  /* 0x00000028050672a5 */ /* 0x000fe4000f8e00ff */
[----:B------:R-:W-:Y:S02]  /*6e20*/  USEL UR11, UR8, UR4, !UP2 ;  /* 0x00000004080b7287 */ /* 0x000fe4000d000000 */
[----:B------:R-:W-:Y:S02]  /*6e30*/  UIADD3 UR6, UPT, UPT, -UR5, URZ, URZ ;  /* 0x000000ff05067290 */ /* 0x000fe4000fffe1ff */
[----:B------:R-:W-:Y:S02]  /*6e40*/  UIADD3 UR10, UPT, UPT, -UR11, URZ, URZ ;  /* 0x000000ff0b0a7290 */ /* 0x000fe4000fffe1ff */
[----:B------:R-:W-:Y:S02]  /*6e50*/  UIMAD UR6, UR42, UR6, UR37 ;  /* 0x000000062a0672a4 */ /* 0x000fe4000f8e0225 */
[----:B------:R-:W-:Y:S01]  /*6e60*/  UIMAD UR10, UR39, UR10, UR8 ;  /* 0x0000000a270a72a4 */ /* 0x000fe2000f8e0208 */
[----:B------:R-:W-:Y:S01]  /*6e70*/  @!UP0 UMOV UR4, UR7 ;  /* 0x0000000700048c82 */ /* 0x000fe20008000000 */
[----:B------:R-:W-:Y:S02]  /*6e80*/  UIADD3 UR7, UPT, UPT, -UR8, URZ, URZ ;  /* 0x000000ff08077290 */ /* 0x000fe4000fffe1ff */
[----:B------:R-:W-:Y:S04]  /*6e90*/  @!UP0 USHF.R.U32.HI UR4, URZ, UR41, UR4 ;  /* 0x00000029ff048299 */ /* 0x000fe80008011604 */
[----:B------:R-:W-:Y:S04]  /*6ea0*/  @!UP0 USEL UR4, UR5, UR4, !UP2 ;  /* 0x0000000405048287 */ /* 0x000fe8000d000000 */
[----:B------:R-:W-:Y:S02]  /*6eb0*/  @!UP0 UIMAD UR9, UR9, UR10, UR4 ;  /* 0x0000000a090982a4 */ /* 0x000fe4000f8e0204 */
[----:B------:R-:W-:Y:S02]  /*6ec0*/  @!UP0 UIADD3 UR10, UPT, UPT, UR11, -UR4, URZ ;  /* 0x800000040b0a8290 */ /* 0x000fe4000fffe0ff */
[----:B------:R-:W-:Y:S02]  /*6ed0*/  UIMAD UR4, UR54, UR7, UR36 ;  /* 0x00000007360472a4 */ /* 0x000fe4000f8e0224 */
[----:B------:R-:W-:Y:S03]  /*6ee0*/  @!UP0 UIMAD UR8, UR10, UR39, UR5 ;  /* 0x000000270a0882a4 */ /* 0x000fe6000f8e0205 */
[----:B------:R-:W-:Y:S02]  /*6ef0*/  @!UP0 UMOV UR5, UR9 ;  /* 0x0000000900058c82 */ /* 0x000fe40008000000 */
[----:B------:R-:W-:Y:S02]  /*6f00*/  UIMAD UR37, UR5, UR42, UR6 ;  /* 0x0000002a052572a4 */ /* 0x000fe4000f8e0206 */
[----:B------:R-:W-:Y:S11]  /*6f10*/  UIMAD UR36, UR8, UR54, UR4 ;  /* 0x00000036082472a4 */ /* 0x000ff6000f8e0204 */
[----:B------:R-:W-:Y:S01]  /*6f20*/  @!UPT UIADD3 URZ, UPT, UPT, URZ, URZ, URZ ;  /* 0x000000fffffff290 */ /* 0x000fe2000fffe0ff */
.L_x_122:
[----:B------:R-:W-:Y:S01]  /*6f30*/  UISETP.NE.AND UP0, UPT, UR38, 0x1, UPT ;  /* 0x000000012600788c */ /* 0x000fe2000bf05270 */
[----:B------:R-:W-:Y:S04]  /*6f40*/  @P0 SHF.R.U32.HI R4, RZ, 0x10, R5 ;  /* 0x00000010ff040819 */ /* 0x000fe80000011605 */
[----:B------:R-:W-:Y:S06]  /*6f50*/  @P0 R2UR UR51, R4 ;  /* 0x00000000043302ca */ /* 0x000fec00000e0000 */
[----:B------:R-:W1:Y:S01]  /*6f60*/  @!UP0 LDCU.128 UR12, c[0x0][0xb10] ;  /* 0x00016200ff0c87ac */ /* 0x000e620008000c00 */
[----:B------:R-:W2:Y:S01]  /*6f70*/  @!UP0 LDCU UR5, c[0x0][0xb0c] ;  /* 0x00016180ff0587ac */ /* 0x000ea20008000800 */
[----:B------:R-:W3:Y:S01]  /*6f80*/  @!UP0 LDCU UR10, c[0x0][0xb20] ;  /* 0x00016400ff0a87ac */ /* 0x000ee20008000800 */
[----:B-1----:R-:W-:Y:S02]  /*6f90*/  UIMAD.WIDE.U32 UR8, UR37, UR12, URZ ;  /* 0x0000000c250872a5 */ /* 0x002fe4000f8e00ff */
[----:B------:R-:W-:Y:S02]  /*6fa0*/  UIMAD.WIDE.U32 UR6, UR36, UR15, URZ ;  /* 0x0000000f240672a5 */ /* 0x000fe4000f8e00ff */
[----:B------:R-:W-:Y:S03]  /*6fb0*/  @!UP0 UISETP.NE.AND UP1, UPT, UR14, 0x1, UPT ;  /* 0x000000010e00888c */ /* 0x000fe6000bf25270 */
[----:B------:R-:W-:Y:S01]  /*6fc0*/  @!UP0 UMOV UR4, UR9 ;  /* 0x0000000900048c82 */ /* 0x000fe20008000000 */
[----:B--2---:R-:W-:Y:S02]  /*6fd0*/  @!UP0 UISETP.NE.AND UP2, UPT, UR5, 0x1, UPT ;  /* 0x000000010500888c */ /* 0x004fe4000bf45270 */
[----:B------:R-:W-:Y:S01]  /*6fe0*/  @!UP0 USHF.R.U32.HI UR4, URZ, UR13, UR4 ;  /* 0x0000000dff048299 */ /* 0x000fe20008011604 */
[----:B------:R-:W-:Y:S02]  /*6ff0*/  @!UP0 UMOV UR6, UR7 ;  /* 0x0000000700068c82 */ /* 0x000fe40008000000 */
[----:B---3--:R-:W-:Y:S02]  /*7000*/  @!UP0 USHF.R.U32.HI UR6, URZ, UR10, UR6 ;  /* 0x0000000aff068299 */ /* 0x008fe40008011606 */
[----:B------:R-:W-:Y:S02]  /*7010*/  @!UP0 USEL UR7, UR37, UR4, !UP2 ;  /* 0x0000000425078287 */ /* 0x000fe4000d000000 */
[----:B------:R-:W-:Y:S04]  /*7020*/  @!UP0 USEL UR6, UR36, UR6, !UP1 ;  /* 0x0000000624068287 */ /* 0x000fe8000c800000 */
[----:B------:R-:W-:Y:S02]  /*7030*/  @!UP0 UIADD3 UR4, UPT, UPT, -UR7, UR6, URZ ;  /* 0x0000000607048290 */ /* 0x000fe4000fffe1ff */
[----:B------:R-:W-:Y:S02]  /*7040*/  @!UP0 UIADD3 UR6, UPT, UPT, UR7, -UR6, URZ ;  /* 0x8000000607068290 */ /* 0x000fe4000fffe0ff */
[----:B------:R-:W-:Y:S02]  /*7050*/  @!UP0 UIMAD UR37, UR4, UR5, UR37 ;  /* 0x00000005042582a4 */ /* 0x000fe4000f8e0225 */
[----:B------:R-:W-:Y:S02]  /*7060*/  @!UP0 UIMAD UR36, UR6, UR14, UR36 ;  /* 0x0000000e062482a4 */ /* 0x000fe4000f8e0224 */
[----:B------:R-:W-:Y:S09]  /*7070*/  ULOP3.LUT UP0, URZ, UR62, 0x1b0, URZ, 0xc0, !UPT ;  /* 0x000001b03eff7892 */ /* 0x000ff2000f80c0ff */
[----:B------:R-:W-:Y:S05]  /*7080*/  BRA.U !UP0, `(.L_x_123) ;  /* 0x0000000108407547 */ /* 0x000fea000b800000 */
[----:B------:R-:W1:Y:S01]  /*7090*/  LDCU.64 UR8, c[0x4][0x80] ;  /* 0x01001000ff0877ac */ /* 0x000e620008000a00 */
[----:B------:R-:W-:Y:S01]  /*70a0*/  MOV R15, 0x0 ;  /* 0x00000000000f7802 */ /* 0x000fe20000000f00 */
[----:B------:R-:W-:Y:S02]  /*70b0*/  HFMA2 R12, -RZ, RZ, 0, 5.9604644775390625e-08 ;  /* 0x00000001ff0c7431 */ /* 0x000fe400000001ff */
[----:B------:R-:W-:Y:S02]  /*70c0*/  IMAD.MOV.U32 R8, RZ, RZ, 0x70 ;  /* 0x00000070ff087424 */ /* 0x000fe400078e00ff */
[----:B------:R-:W-:Y:S01]  /*70d0*/  IMAD.MOV.U32 R13, RZ, RZ, RZ ;  /* 0x000000ffff0d7224 */ /* 0x000fe200078e00ff */
[----:B------:R-:W2:Y:S01]  /*70e0*/  LDCU.64 UR6, c[0x4][0x88] ;  /* 0x01001100ff0677ac */ /* 0x000ea20008000a00 */
[----:B------:R-:W3:Y:S01]  /*70f0*/  LDC.64 R14, c[0x4][R15] ;  /* 0x010000000f0e7b82 */ /* 0x000ee20000000a00 */
[----:B------:R-:W4:Y:S01]  /*7100*/  LDCU.64 UR4, c[0x4][0x8] ;  /* 0x01000100ff0477ac */ /* 0x000f220008000a00 */
[----:B-1----:R-:W-:Y:S01]  /*7110*/  MOV R5, UR9 ;  /* 0x0000000900057c02 */ /* 0x002fe20008000f00 */
[----:B------:R-:W-:Y:S01]  /*7120*/  IMAD.U32 R4, RZ, RZ, UR8 ;  /* 0x00000008ff047e24 */ /* 0x000fe2000f8e00ff */
[----:B--2---:R-:W-:Y:S01]  /*7130*/  MOV R7, UR7 ;  /* 0x0000000700077c02 */ /* 0x004fe20008000f00 */
[----:B------:R-:W-:Y:S01]  /*7140*/  IMAD.U32 R6, RZ, RZ, UR6 ;  /* 0x00000006ff067e24 */ /* 0x000fe2000f8e00ff */
[----:B----4-:R-:W-:Y:S01]  /*7150*/  MOV R11, UR5 ;  /* 0x00000005000b7c02 */ /* 0x010fe20008000f00 */
[----:B------:R-:W-:Y:S02]  /*7160*/  IMAD.U32 R10, RZ, RZ, UR4 ;  /* 0x00000004ff0a7e24 */ /* 0x000fe4000f8e00ff */
[----:B------:R-:W-:Y:S07]  /*7170*/  LEPC R20, `(.L_x_123) ;  /* 0x000000001014794e */ /* 0x000fee0000000000 */
[----:B---3-5:R-:W-:Y:S05]  /*7180*/  CALL.ABS.NOINC R14 ;  /* 0x000000000e007343 */ /* 0x028fea0003c00000 */
.L_x_123:
[----:B------:R-:W-:Y:S01]  /*7190*/  LOP3.LUT P0, RZ, R89, 0x1b0, RZ, 0xc0, !PT ;  /* 0x000001b059ff7812 */ /* 0x000fe2000780c0ff */
[----:B------:R-:W-:Y:S11]  /*71a0*/  BSSY.RECONVERGENT B6, `(.L_x_124) ;  /* 0x0000013000067945 */ /* 0x000ff60003800200 */
[----:B------:R-:W-:Y:S01]  /*71b0*/  @!UPT UIADD3 URZ, UPT, UPT, URZ, URZ, URZ ;  /* 0x000000fffffff290 */ /* 0x000fe2000fffe0ff */
[----:B------:R-:W-:Y:S05]  /*71c0*/  @!P0 BRA `(.L_x_125) ;  /* 0x0000000000408947 */ /* 0x000fea0003800000 */
        /* <DEDUP_REMOVED lines=16> */
.L_x_125:
[----:B------:R-:W-:Y:S05]  /*72d0*/  BSYNC.RECONVERGENT B6 ;  /* 0x0000000000067941 */ /* 0x000fea0003800200 */
.L_x_124:
[----:B------:R-:W-:Y:S02]  /*72e0*/  R2UR UR4, R84 ;  /* 0x00000000540472ca */ /* 0x000fe400000e0000 */
[----:B------:R-:W-:Y:S02]  /*72f0*/  ISETP.NE.U32.AND P3, PT, R76, RZ, PT ;  /* 0x000000ff4c00720c */ /* 0x000fe40003f65070 */
[----:B------:R-:W-:Y:S02]  /*7300*/  ISETP.NE.U32.AND P4, PT, R72, RZ, PT ;  /* 0x000000ff4800720c */ /* 0x000fe40003f85070 */
[----:B------:R-:W-:Y:S02]  /*7310*/  ISETP.NE.AND.EX P3, PT, R77, RZ, PT, P3 ;  /* 0x000000ff4d00720c */ /* 0x000fe40003f65330 */
[----:B------:R-:W-:Y:S02]  /*7320*/  PLOP3.LUT P1, PT, PT, PT, PT, 0x8, 0x80 ;  /* 0x000000000080781c */ /* 0x000fe40003f2e170 */
[----:B------:R-:W-:Y:S03]  /*7330*/  ISETP.NE.AND.EX P4, PT, R73, RZ, PT, P4 ;  /* 0x000000ff4900720c */ /* 0x000fe60003f85340 */
[----:B------:R-:W-:Y:S06]  /*7340*/  UISETP.NE.AND UP1, UPT, UR4, URZ, UPT ;  /* 0x000000ff0400728c */ /* 0x000fec000bf25270 */
[----:B------:R-:W-:Y:S05]  /*7350*/  PLOP3.LUT P0, PT, PT, PT, UP1, 0x80, 0x8 ;  /* 0x000000000008781c */ /* 0x000fea0003f0f018 */
[----:B------:R-:W1:Y:S08]  /*7360*/  @UP1 LDCU.64 UR4, c[0x0][0x888] ;  /* 0x00011100ff0417ac */ /* 0x000e700008000a00 */
[----:B------:R-:W-:Y:S01]  /*7370*/  @P0 PLOP3.LUT P1, PT, P3, PT, PT, 0x80, 0x8 ;  /* 0x000000000008081c */ /* 0x000fe20001f2f070 */
[----:B-1----:R-:W-:Y:S04]  /*7380*/  @UP1 UISETP.NE.U32.AND UP0, UPT, UR4, URZ, UPT ;  /* 0x000000ff0400128c */ /* 0x002fe8000bf05070 */
[----:B------:R-:W-:Y:S04]  /*7390*/  @UP1 UISETP.NE.AND.EX UP0, UPT, UR5, URZ, UPT, UP0 ;  /* 0x000000ff0500128c */ /* 0x000fe8000bf05300 */
[----:B------:R-:W-:Y:S01]  /*73a0*/  @UP1 USEL UR4, URZ, 0xffffffff, UP0 ;  /* 0xffffffffff041887 */ /* 0x000fe20008000000 */
[----:B------:R-:W-:Y:S11]  /*73b0*/  @!P3 BRA `(.L_x_126) ;  /* 0x000000000030b947 */ /* 0x000ff60003800000 */
[----:B------:R-:W-:Y:S01]  /*73c0*/  ISETP.NE.U32.AND P2, PT, R74, RZ, PT ;  /* 0x000000ff4a00720c */ /* 0x000fe20003f45070 */
[----:B------:R-:W1:Y:S01]  /*73d0*/  LDCU.64 UR6, c[0x0][0x358] ;  /* 0x00006b00ff0677ac */ /* 0x000e620008000a00 */
[----:B------:R-:W-:Y:S02]  /*73e0*/  IMAD.MOV.U32 R79, RZ, RZ, 0x1 ;  /* 0x00000001ff4f7424 */ /* 0x000fe400078e00ff */
[----:B------:R-:W-:Y:S11]  /*73f0*/  ISETP.NE.AND.EX P2, PT, R75, RZ, PT, P2 ;  /* 0x000000ff4b00720c */ /* 0x000ff60003f45320 */
[----:B------:R-:W-:Y:S02]  /*7400*/  @!UPT UIADD3 URZ, UPT, UPT, URZ, URZ, URZ ;  /* 0x000000fffffff290 */ /* 0x000fe4000fffe0ff */
[----:B------:R-:W2:Y:S01]  /*7410*/  @P2 LDC.64 R4, c[0x0][0x888] ;  /* 0x00022200ff042b82 */ /* 0x000ea20000000a00 */
[----:B------:R-:W-:Y:S04]  /*7420*/  @P2 IMAD R0, R76, UR46, RZ ;  /* 0x0000002e4c002c24 */ /* 0x000fe8000f8e02ff */
[----:B--2---:R-:W-:Y:S04]  /*7430*/  @P2 IMAD.WIDE R4, R0, 0x4, R4 ;  /* 0x0000000400042825 */ /* 0x004fe800078e0204 */
[----:B------:R-:W-:Y:S01]  /*7440*/  HFMA2 R0, -RZ, RZ, 0, 5.9604644775390625e-08 ;  /* 0x00000001ff007431 */ /* 0x000fe200000001ff */
[----:B-1---5:R1:W5:Y:S04]  /*7450*/  @P2 LDG.E R39, desc[UR6][R4.64] ;  /* 0x0000000604272981 */ /* 0x022368000c1e1900 */
[----:B------:R-:W-:Y:S01]  /*7460*/  @!P2 PRMT R79, R0, 0x7610, R79 ;  /* 0x00007610004fa816 */ /* 0x000fe2000000004f */
[----:B-1----:R-:W2:Y:S06]  /*7470*/  @!P2 LDC R39, c[0x0][0x880] ;  /* 0x00022000ff27ab82 */ /* 0x002eac0000000800 */
.L_x_126:
[----:B------:R-:W-:Y:S05]  /*7480*/  @!P4 BRA `(.L_x_127) ;  /* 0x000000000024c947 */ /* 0x000fea0003800000 */
[----:B------:R-:W-:Y:S01]  /*7490*/  ISETP.NE.U32.AND P2, PT, R70, RZ, PT ;  /* 0x000000ff4600720c */ /* 0x000fe20003f45070 */
[----:B------:R-:W1:Y:S03]  /*74a0*/  LDCU.64 UR6, c[0x0][0x358] ;  /* 0x00006b00ff0677ac */ /* 0x000e660008000a00 */
[----:B------:R-:W-:Y:S11]  /*74b0*/  ISETP.NE.AND.EX P2, PT, R71, RZ, PT, P2 ;  /* 0x000000ff4700720c */ /* 0x000ff60003f45320 */
[----:B------:R-:W-:Y:S02]  /*74c0*/  @!UPT UIADD3 URZ, UPT, UPT, URZ, URZ, URZ ;  /* 0x000000fffffff290 */ /* 0x000fe4000fffe0ff */
[----:B------:R-:W3:Y:S01]  /*74d0*/  @P2 LDC.64 R4, c[0x0][0x8a8] ;  /* 0x00022a00ff042b82 */ /* 0x000ee20000000a00 */
[----:B------:R-:W-:Y:S04]  /*74e0*/  @P2 IMAD R0, R72, UR46, RZ ;  /* 0x0000002e48002c24 */ /* 0x000fe8000f8e02ff */
[----:B---3--:R-:W-:Y:S05]  /*74f0*/  @P2 IMAD.WIDE R4, R0, 0x4, R4 ;  /* 0x0000000400042825 */ /* 0x008fea00078e0204 */
[----:B-1---5:R1:W5:Y:S02]  /*7500*/  @P2 LDG.E R38, desc[UR6][R4.64] ;  /* 0x0000000604262981 */ /* 0x022364000c1e1900 */
[----:B-1----:R-:W3:Y:S02]  /*7510*/  @!P2 LDC R38, c[0x0][0x8a0] ;  /* 0x00022800ff26ab82 */ /* 0x002ee40000000800 */
.L_x_127:
[----:B--2--5:R-:W-:Y:S01]  /*7520*/  @P0 FSETP.NEU.AND P4, PT, R39, RZ, PT ;  /* 0x000000ff2700020b */ /* 0x024fe20003f8d000 */
[----:B------:R-:W-:Y:S01]  /*7530*/  IMAD.U32 R0, RZ, RZ, UR4 ;  /* 0x00000004ff007e24 */ /* 0x000fe2000f8e00ff */
[----:B------:R-:W-:Y:S01]  /*7540*/  @P0 LOP3.LUT P2, RZ, R79, 0xff, RZ, 0xc0, !PT ;  /* 0x000000ff4fff0812 */ /* 0x000fe2000784c0ff */
[----:B------:R-:W-:Y:S01]  /*7550*/  BSSY B1, `(.L_x_128) ;  /* 0x0000035000017945 */ /* 0x000fe20003800000 */
[----:B------:R-:W-:Y:S01]  /*7560*/  @P0 SEL R3, RZ, 0xffffffff, P4 ;  /* 0xffffffffff030807 */ /* 0x000fe20002000000 */
[----:B------:R-:W-:Y:S01]  /*7570*/  IMAD.IADD R2, R37, 0x1, R2 ;  /* 0x0000000125027824 */ /* 0x000fe200078e0202 */
[----:B------:R-:W-:Y:S02]  /*7580*/  LEA R90, R36, UR44, 0x3 ;  /* 0x0000002c245a7c11 */ /* 0x000fe4000f8e18ff */
[----:B------:R-:W-:Y:S02]  /*7590*/  CS2R R18, SRZ ;  /* 0x0000000000127805 */ /* 0x000fe4000001ff00 */
[----:B------:R-:W-:Y:S02]  /*75a0*/  @P1 SEL R3, R0, R3, !P2 ;  /* 0x0000000300031207 */ /* 0x000fe40005000000 */
[----:B------:R-:W-:Y:S02]  /*75b0*/  CS2R R16, SRZ ;  /* 0x0000000000107805 */ /* 0x000fe4000001ff00 */
[----:B------:R-:W-:Y:S02]  /*75c0*/  PLOP3.LUT P5, PT, PT, PT, PT, 0x8, 0x80 ;  /* 0x000000000080781c */ /* 0x000fe40003fae170 */
[----:B------:R-:W-:Y:S02]  /*75d0*/  CS2R R26, SRZ ;  /* 0x00000000001a7805 */ /* 0x000fe4000001ff00 */
[----:B------:R-:W-:Y:S02]  /*75e0*/  @P0 LOP3.LUT R3, R3, 0x1, RZ, 0xc0, !PT ;  /* 0x0000000103030812 */ /* 0x000fe400078ec0ff */
[----:B------:R-:W-:Y:S02]  /*75f0*/  CS2R R24, SRZ ;  /* 0x0000000000187805 */ /* 0x000fe4000001ff00 */
[----:B------:R-:W-:Y:S11]  /*7600*/  ISETP.NE.U32.OR P1, PT, R3, 0x1, !P0 ;  /* 0x000000010300780c */ /* 0x000ff60004725470 */
[----:B------:R-:W-:Y:S02]  /*7610*/  @!UPT UIADD3 URZ, UPT, UPT, URZ, URZ, URZ ;  /* 0x000000fffffff290 */ /* 0x000fe4000fffe0ff */
[----:B------:R-:W-:Y:S04]  /*7620*/  @P1 SHF.L.U32 R0, R85, 0x1f, RZ ;  /* 0x0000001f55001819 */ /* 0x000fe800000006ff */
[----:B------:R1:W2:Y:S02]  /*7630*/  @P1 SYNCS.PHASECHK.TRANS64.TRYWAIT P0, [UR44+0x240], R0 ;  /* 0x00024000ff0015a7 */ /* 0x0002a4000800112c */
[----:B-1----:R-:W-:Y:S04]  /*7640*/  SHF.L.U32 R0, R87, 0x1f, RZ ;  /* 0x0000001f57007819 */ /* 0x002fe800000006ff */
[----:B------:R1:W4:Y:S01]  /*7650*/  SYNCS.PHASECHK.TRANS64.TRYWAIT P4, [R90+URZ+0x270], R0 ;  /* 0x000270005a0075a7 */ /* 0x00032200080811ff */
[----:B--2---:R-:W-:Y:S01]  /*7660*/  @P1 PLOP3.LUT P5, PT, P0, PT, PT, 0x8, 0x80 ;  /* 0x000000000080181c */ /* 0x004fe200007ae170 */
[----:B------:R-:W-:Y:S01]  /*7670*/  @!UPT UIADD3 URZ, UPT, UPT, URZ, URZ, URZ ;  /* 0x000000fffffff290 */ /* 0x000fe2000fffe0ff */
[----:B-1----:R-:W-:Y:S11]  /*7680*/  @!P1 BRA `(.L_x_129) ;  /* 0x0000000000849947 */ /* 0x002ff60003800000 */
[----:B------:R-:W-:Y:S01]  /*7690*/  ISETP.NE.U32.AND P0, PT, RZ, UR60, PT ;  /* 0x0000003cff007c0c */ /* 0x000fe2000bf05070 */
[----:B------:R-:W-:Y:S01]  /*76a0*/  BSSY B0, `(.L_x_130) ;  /* 0x0000012000007945 */ /* 0x000fe20003800000 */
[----:B------:R-:W-:Y:S02]  /*76b0*/  FSETP.NEU.AND P2, PT, R39, RZ, PT ;  /* 0x000000ff2700720b */ /* 0x000fe40003f4d000 */
[----:B------:R-:W-:Y:S02]  /*76c0*/  CS2R R26, SRZ ;  /* 0x00000000001a7805 */ /* 0x000fe4000001ff00 */
[----:B------:R-:W-:Y:S02]  /*76d0*/  ISETP.NE.AND.EX P0, PT, RZ, UR61, PT, P0 ;  /* 0x0000003dff007c0c */ /* 0x000fe4000bf05300 */
[----:B------:R-:W-:Y:S02]  /*76e0*/  CS2R R24, SRZ ;  /* 0x0000000000187805 */ /* 0x000fe4000001ff00 */
[----:B------:R-:W-:Y:S02]  /*76f0*/  LOP3.LUT P1, RZ, R79, 0xff, RZ, 0xc0, !PT ;  /* 0x000000ff4fff7812 */ /* 0x000fe4000782c0ff */
[----:B------:R-:W-:Y:S02]  /*7700*/  CS2R R18, SRZ ;  /* 0x0000000000127805 */ /* 0x000fe4000001ff00 */
[----:B------:R-:W-:Y:S02]  /*7710*/  SEL R3, RZ, 0xffffffff, P2 ;  /* 0xffffffffff037807 */ /* 0x000fe40001000000 */
[----:B------:R-:W-:Y:S02]  /*7720*/  CS2R R16, SRZ ;  /* 0x0000000000107805 */ /* 0x000fe4000001ff00 */
[----:B------:R-:W-:Y:S04]  /*7730*/  SEL R4, RZ, 0xffffffff, P0 ;  /* 0xffffffffff047807 */ /* 0x000fe80000000000 */
[----:B------:R-:W-:Y:S04]  /*7740*/  @P3 SEL R3, R4, R3, !P1 ;  /* 0x0000000304033207 */ /* 0x000fe80004800000 */
[----:B------:R-:W-:Y:S04]  /*7750*/  LOP3.LUT R3, R3, 0x1, RZ, 0xc0, !PT ;  /* 0x0000000103037812 */ /* 0x000fe800078ec0ff */
[----:B------:R-:W-:Y:S01]  /*7760*/  ISETP.NE.U32.AND P0, PT, R3, 0x1, PT ;  /* 0x000000010300780c */ /* 0x000fe20003f05070 */
[----:B------:R-:W-:Y:S01]  /*7770*/  @!UPT UIADD3 URZ, UPT, UPT, URZ, URZ, URZ ;  /* 0x000000fffffff290 */ /* 0x000fe2000fffe0ff */
[----:B------:R-:W-:Y:S11]  /*7780*/  @!P5 BRA `(.L_x_131) ;  /* 0x00000000000cd947 */ /* 0x000ff60003800000 */
[----:B------:R-:W-:Y:S04]  /*7790*/  SHF.L.U32 R4, R85, 0x1f, RZ ;  /* 0x0000001f55047819 */ /* 0x000fe800000006ff */
[----:B------:R-:W1:Y:S02]  /*77a0*/  SYNCS.PHASECHK.TRANS64.TRYWAIT P1, [UR44+0x240], R4 ;  /* 0x00024004ff0075a7 */ /* 0x000e64000802112c */
[----:B-1----:R-:W-:Y:S05]  /*77b0*/  @!P1 BRA `(.L_x_132) ;  /* 0x0000002000789947 */ /* 0x002fea0003800000 */
.L_x_131:
[----:B------:R-:W-:Y:S05]  /*77c0*/  BSYNC B0 ;  /* 0x0000000000007941 */ /* 0x000fea0003800000 */
.L_x_130:
[----:B------:R-:W2:Y:S01]  /*77d0*/  S2UR UR5, SR_CgaCtaId ;  /* 0x00000000000579c3 */ /* 0x000ea20000008800 */
[----:B------:R1:W1:Y:S01]  /*77e0*/  @P0 LDS.128 R24, [R78+UR44+0x400] ;  /* 0x0004002c4e180984 */ /* 0x0002620008000c00 */
[----:B------:R-:W-:Y:S01]  /*77f0*/  UIADD3 UR4, UPT, UPT, UR44, 0x248, URZ ;  /* 0x000002482c047890 */ /* 0x000fe2000fffe0ff */
[----:B------:R-:W-:Y:S02]  /*7800*/  LOP3.LUT R85, R85, 0x1, RZ, 0x3c, !PT ;  /* 0x0000000155557812 */ /* 0x000fe400078e3cff */
[----:B------:R1:W1:Y:S01]  /*7810*/  @P0 LDS.128 R16, [R88+0x10] ;  /* 0x0000100058100984 */ /* 0x0002620000000c00 */
[----:B------:R-:W-:Y:S01]  /*7820*/  @!PT LDS RZ, [RZ] ;  /* 0x00000000fffff984 */ /* 0x000fe20000000800 */
[----:B------:R-:W-:Y:S01]  /*7830*/  @!PT LDS RZ, [RZ] ;  /* 0x00000000fffff984 */ /* 0x000fe20000000800 */
[----:B------:R-:W-:Y:S01]  /*7840*/  @!PT LDS RZ, [RZ] ;  /* 0x00000000fffff984 */ /* 0x000fe20000000800 */
[----:B------:R-:W-:Y:S01]  /*7850*/  @!PT LDS RZ, [RZ] ;  /* 0x00000000fffff984 */ /* 0x000fe20000000800 */
[----:B------:R5:W-:Y:S06]  /*7860*/  MEMBAR.ALL.CTA ;  /* 0x0000000000007992 */ /* 0x000bec0000008000 */
[----:B-----5:R-:W5:Y:S01]  /*7870*/  FENCE.VIEW.ASYNC.S ;  /* 0x00000000000073c6 */ /* 0x020f620000000000 */
[----:B--2---:R-:W-:Y:S09]  /*7880*/  UPRMT UR4, UR5, 0x654, UR4 ;  /* 0x0000065405047896 */ /* 0x004ff20008000004 */
[----:B-----5:R-:W-:Y:S03]  /*7890*/  SYNCS.ARRIVE.TRANS64.RED.A1T0 RZ, [UR4], RZ ;  /* 0x000000ffffff79a7 */ /* 0x020fe60008100404 */
.L_x_129:
[----:B------:R-:W-:Y:S05]  /*78a0*/  BSYNC B1 ;  /* 0x0000000000017941 */ /* 0x000fea0003800000 */
.L_x_128:
[----:B-1----:R-:W-:Y:S04]  /*78b0*/  SHF.R.U32.HI R3, RZ, 0x15, R2 ;  /* 0x00000015ff037819 */ /* 0x002fe80000011602 */
[----:B------:R-:W-:Y:S01]  /*78c0*/  LOP3.LUT P0, RZ, R3, 0x3, R80, 0x48, !PT ;  /* 0x0000000303ff7812 */ /* 0x000fe20007804850 */
[----:B------:R-:W-:Y:S01]  /*78d0*/  @!UPT UIADD3 URZ, UPT, UPT, URZ, URZ, URZ ;  /* 0x000000fffffff290 */ /* 0x000fe2000fffe0ff */
[----:B----4-:R-:W-:Y:S11]  /*78e0*/  @P4 BRA `(.L_x_133) ;  /* 0x0000000000084947 */ /* 0x010ff60003800000 */
[----:B------:R-:W1:Y:S02]  /*78f0*/  SYNCS.PHASECHK.TRANS64.TRYWAIT P1, [R90+URZ+0x270], R0 ;  /* 0x000270005a0075a7 */ /* 0x000e6400080211ff */
[----:B-1----:R-:W-:Y:S05]  /*7900*/  @!P1 BRA `(.L_x_134) ;  /* 0x00000020003c9947 */ /* 0x002fea0003800000 */
.L_x_133:
[----:B------:R-:W-:Y:S05]  /*7910*/  @!P0 BRA `(.L_x_135) ;  /* 0x0000000000408947 */ /* 0x000fea0003800000 */
[----:B------:R-:W2:Y:S01]  /*7920*/  LDCU.64 UR8, c[0x4][0x70] ;  /* 0x01000e00ff0877ac */ /* 0x000ea20008000a00 */
[----:B------:R-:W-:Y:S01]  /*7930*/  MOV R15, 0x0 ;  /* 0x00000000000f7802 */ /* 0x000fe20000000f00 */
[----:B------:R-:W-:Y:S02]  /*7940*/  HFMA2 R12, -RZ, RZ, 0, 5.9604644775390625e-08 ;  /* 0x00000001ff0c7431 */ /* 0x000fe400000001ff */
[----:B------:R-:W-:Y:S02]  /*7950*/  IMAD.MOV.U32 R8, RZ, RZ, 0x192 ;  /* 0x00000192ff087424 */ /* 0x000fe400078e00ff */
[----:B------:R-:W-:Y:S01]  /*7960*/  IMAD.MOV.U32 R13, RZ, RZ, RZ ;  /* 0x000000ffff0d7224 */ /* 0x000fe200078e00ff */
[----:B------:R-:W4:Y:S01]  /*7970*/  LDCU.64 UR6, c[0x4][0x78] ;  /* 0x01000f00ff0677ac */ /* 0x000f220008000a00 */
[----:B------:R-:W1:Y:S01]  /*7980*/  LDC.64 R14, c[0x4][R15] ;  /* 0x010000000f0e7b82 */ /* 0x000e620000000a00 */
[----:B------:R-:W5:Y:S01]  /*7990*/  LDCU.64 UR4, c[0x4][0x10] ;  /* 0x01000200ff0477ac */ /* 0x000f620008000a00 */
[----:B--2---:R-:W-:Y:S01]  /*79a0*/  MOV R5, UR9 ;  /* 0x0000000900057c02 */ /* 0x004fe20008000f00 */
[----:B------:R-:W-:Y:S01]  /*79b0*/  IMAD.U32 R4, RZ, RZ, UR8 ;  /* 0x00000008ff047e24 */ /* 0x000fe2000f8e00ff */
[----:B----4-:R-:W-:Y:S01]  /*79c0*/  MOV R7, UR7 ;  /* 0x0000000700077c02 */ /* 0x010fe20008000f00 */
[----:B------:R-:W-:Y:S01]  /*79d0*/  IMAD.U32 R6, RZ, RZ, UR6 ;  /* 0x00000006ff067e24 */ /* 0x000fe2000f8e00ff */
[----:B-----5:R-:W-:Y:S01]  /*79e0*/  MOV R11, UR5 ;  /* 0x00000005000b7c02 */ /* 0x020fe20008000f00 */
[----:B------:R-:W-:Y:S02]  /*79f0*/  IMAD.U32 R10, RZ, RZ, UR4 ;  /* 0x00000004ff0a7e24 */ /* 0x000fe4000f8e00ff */
[----:B------:R-:W-:Y:S07]  /*7a00*/  LEPC R20, `(.L_x_135) ;  /* 0x000000001014794e */ /* 0x000fee0000000000 */
[----:B-1-3--:R-:W-:Y:S05]  /*7a10*/  CALL.ABS.NOINC R14 ;  /* 0x000000000e007343 */ /* 0x00afea0003c00000 */
.L_x_135:
[----:B------:R-:W-:Y:S01]  /*7a20*/  LOP3.LUT P0, RZ, R69, 0x60, RZ, 0xc0, !PT ;  /* 0x0000006045ff7812 */ /* 0x000fe2000780c0ff */
[----:B------:R-:W-:Y:S05]  /*7a30*/  WARPSYNC.ALL ;  /* 0x0000000000007948 */ /* 0x000fea0003800000 */
[----:B------:R-:W-:Y:S01]  /*7a40*/  R2UR UR4, R2 ;  /* 0x00000000020472ca */ /* 0x000fe200000e0000 */
[----:B------:R-:W-:Y:S01]  /*7a50*/  BSSY.RECONVERGENT B0, `(.L_x_136) ;  /* 0x00000ac000007945 */ /* 0x000fe20003800200 */
[-C--:B------:R-:W-:Y:S02]  /*7a60*/  F2FP.F16.E4M3.UNPACK_B R2, R24.reuse ;  /* 0x00000018ff02723e */ /* 0x080fe400020006ff */
[-C--:B------:R-:W-:Y:S02]  /*7a70*/  F2FP.F16.E4M3.UNPACK_B R4, R25.reuse ;  /* 0x00000019ff04723e */ /* 0x080fe400020006ff */
[----:B------:R-:W-:Y:S01]  /*7a80*/  F2FP.F16.E4M3.UNPACK_B R24, R24.H1 ;  /* 0x00000018ff18723e */ /* 0x000fe200030006ff */
[----:B-1----:R-:W-:Y:S01]  /*7a90*/  HADD2.F32 R0, -RZ, R2.H0_H0 ;  /* 0x20000002ff007230 */ /* 0x002fe20000004100 */
[----:B------:R-:W-:Y:S01]  /*7aa0*/  F2FP.F16.E4M3.UNPACK_B R25, R25.H1 ;  /* 0x00000019ff19723e */ /* 0x000fe200030006ff */
[----:B------:R-:W-:Y:S01]  /*7ab0*/  HADD2.F32 R41, -RZ, R4.H0_H0 ;  /* 0x20000004ff297230 */ /* 0x000fe20000004100 */
[-C--:B------:R-:W-:Y:S01]  /*7ac0*/  F2FP.F16.E4M3.UNPACK_B R46, R26.reuse ;  /* 0x0000001aff2e723e */ /* 0x080fe200020006ff */
[--C-:B------:R-:W-:Y:S01]  /*7ad0*/  HADD2.F32 R3, -RZ, R24.reuse.H0_H0 ;  /* 0x20000018ff037230 */ /* 0x100fe20000004100 */
[----:B------:R-:W-:Y:S01]  /*7ae0*/  F2FP.F16.E4M3.UNPACK_B R48, R26.H1 ;  /* 0x0000001aff30723e */ /* 0x000fe200030006ff */
[----:B------:R-:W-:Y:S01]  /*7af0*/  HADD2.F32 R40, -RZ, R24.H1_H1 ;  /* 0x30000018ff287230 */ /* 0x000fe20000004100 */
[-C--:B------:R-:W-:Y:S01]  /*7b00*/  F2FP.F16.E4M3.UNPACK_B R50, R27.reuse ;  /* 0x0000001bff32723e */ /* 0x080fe200020006ff */
[----:B------:R-:W-:Y:S01]  /*7b10*/  HADD2.F32 R42, -RZ, R4.H1_H1 ;  /* 0x30000004ff2a7230 */ /* 0x000fe20000004100 */
[----:B------:R-:W-:Y:S01]  /*7b20*/  F2FP.F16.E4M3.UNPACK_B R52, R27.H1 ;  /* 0x0000001bff34723e */ /* 0x000fe200030006ff */
[--C-:B------:R-:W-:Y:S01]  /*7b30*/  HADD2.F32 R43, -RZ, R25.reuse.H0_H0 ;  /* 0x20000019ff2b7230 */ /* 0x100fe20000004100 */
[-C--:B------:R-:W-:Y:S01]  /*7b40*/  F2FP.F16.E4M3.UNPACK_B R54, R16.reuse ;  /* 0x00000010ff36723e */ /* 0x080fe200020006ff */
[----:B------:R-:W-:Y:S01]  /*7b50*/  HADD2.F32 R44, -RZ, R25.H1_H1 ;  /* 0x30000019ff2c7230 */ /* 0x000fe20000004100 */
[----:B------:R-:W-:Y:S01]  /*7b60*/  F2FP.F16.E4M3.UNPACK_B R56, R16.H1 ;  /* 0x00000010ff38723e */ /* 0x000fe200030006ff */
[----:B------:R-:W-:Y:S01]  /*7b70*/  HADD2.F32 R2, -RZ, R2.H1_H1 ;  /* 0x30000002ff027230 */ /* 0x000fe20000004100 */
[-C--:B------:R-:W-:Y:S01]  /*7b80*/  F2FP.F16.E4M3.UNPACK_B R58, R17.reuse ;  /* 0x00000011ff3a723e */ /* 0x080fe200020006ff */
[--C-:B------:R-:W-:Y:S01]  /*7b90*/  HADD2.F32 R45, -RZ, R46.reuse.H0_H0 ;  /* 0x2000002eff2d7230 */ /* 0x100fe20000004100 */
        /* <DEDUP_REMOVED lines=10> */
[----:B------:R-:W1:Y:S01]  /*7c40*/  LDTM.x32 R4, tmem[UR4] ;  /* 0x00000004000479ee */ /* 0x000e6200082c0000 */
[----:B------:R-:W-:Y:S01]  /*7c50*/  NOP ;  /* 0x0000000000007918 */ /* 0x000fe20000000000 */
[----:B------:R-:W-:Y:S01]  /*7c60*/  IADD3 R90, PT, PT, R90, 0x280, RZ ;  /* 0x000002805a5a7810 */ /* 0x000fe20007ffe0ff */
[--C-:B------:R-:W-:Y:S01]  /*7c70*/  HADD2.F32 R53, -RZ, R54.reuse.H0_H0 ;  /* 0x20000036ff357230 */ /* 0x100fe20000004100 */
[----:B------:R-:W-:Y:S01]  /*7c80*/  IADD3 R36, PT, PT, R36, 0x1, RZ ;  /* 0x0000000124247810 */ /* 0x000fe20007ffe0ff */
[----:B------:R-:W-:Y:S01]  /*7c90*/  HADD2.F32 R54, -RZ, R54.H1_H1 ;  /* 0x30000036ff367230 */ /* 0x000fe20000004100 */
[----:B------:R-:W-:Y:S01]  /*7ca0*/  LOP3.LUT R90, R90, 0xfefffff8, RZ, 0xc0, !PT ;  /* 0xfefffff85a5a7812 */ /* 0x000fe200078ec0ff */
[--C-:B------:R-:W-:Y:S02]  /*7cb0*/  HADD2.F32 R57, -RZ, R58.reuse.H0_H0 ;  /* 0x2000003aff397230 */ /* 0x100fe40000004100 */
[----:B------:R-:W-:Y:S01]  /*7cc0*/  HADD2.F32 R58, -RZ, R58.H1_H1 ;  /* 0x3000003aff3a7230 */ /* 0x000fe20000004100 */
[----:B-1----:R1:W-:Y:S01]  /*7cd0*/  SYNCS.ARRIVE.TRANS64.RED.A1T0 RZ, [R90+URZ], RZ ;  /* 0x000000ff5aff79a7 */ /* 0x0023e200081004ff */
[--C-:B------:R-:W-:Y:S02]  /*7ce0*/  HADD2.F32 R61, -RZ, R62.reuse.H0_H0 ;  /* 0x2000003eff3d7230 */ /* 0x100fe40000004100 */
[----:B------:R-:W-:Y:S02]  /*7cf0*/  HADD2.F32 R62, -RZ, R62.H1_H1 ;  /* 0x3000003eff3e7230 */ /* 0x000fe40000004100 */
[--C-:B------:R-:W-:Y:S02]  /*7d00*/  HADD2.F32 R65, -RZ, R66.reuse.H0_H0 ;  /* 0x20000042ff417230 */ /* 0x100fe40000004100 */
[----:B------:R-:W-:Y:S02]  /*7d10*/  HADD2.F32 R66, -RZ, R66.H1_H1 ;  /* 0x30000042ff427230 */ /* 0x000fe40000004100 */
[--C-:B------:R-:W-:Y:S02]  /*7d20*/  HADD2.F32 R51, -RZ, R52.reuse.H0_H0 ;  /* 0x20000034ff337230 */ /* 0x100fe40000004100 */
[----:B------:R-:W-:Y:S02]  /*7d30*/  HADD2.F32 R52, -RZ, R52.H1_H1 ;  /* 0x30000034ff347230 */ /* 0x000fe40000004100 */
[--C-:B------:R-:W-:Y:S02]  /*7d40*/  HADD2.F32 R55, -RZ, R56.reuse.H0_H0 ;  /* 0x20000038ff377230 */ /* 0x100fe40000004100 */
[C---:B---3--:R-:W-:Y:S01]  /*7d50*/  FMUL R4, R38.reuse, R4 ;  /* 0x0000000426047220 */ /* 0x048fe20000400000 */
[C---:B------:R-:W-:Y:S01]  /*7d60*/  FMUL R5, R38.reuse, R5 ;  /* 0x0000000526057220 */ /* 0x040fe20000400000 */
[C---:B------:R-:W-:Y:S01]  /*7d70*/  FMUL R8, R38.reuse, R8 ;  /* 0x0000000826087220 */ /* 0x040fe20000400000 */
[C---:B------:R-:W-:Y:S01]  /*7d80*/  FMUL R9, R38.reuse, R9 ;  /* 0x0000000926097220 */ /* 0x040fe20000400000 */
[C---:B------:R-:W-:Y:S01]  /*7d90*/  FFMA R4, R39.reuse, R0, R4 ;  /* 0x0000000027047223 */ /* 0x040fe20000000004 */
[C---:B------:R-:W-:Y:S01]  /*7da0*/  FFMA R5, R39.reuse, R2, R5 ;  /* 0x0000000227057223 */ /* 0x040fe20000000005 */
[C---:B------:R-:W-:Y:S01]  /*7db0*/  FMUL R12, R38.reuse, R12 ;  /* 0x0000000c260c7220 */ /* 0x040fe20000400000 */
        /* <DEDUP_REMOVED lines=15> */
[C---:B------:R-:W-:Y:S01]  /*7eb0*/  FFMA R6, R39.reuse, R3, R6 ;  /* 0x0000000327067223 */ /* 0x040fe20000000006 */
[C---:B------:R-:W-:Y:S01]  /*7ec0*/  FFMA R7, R39.reuse, R40, R7 ;  /* 0x0000002827077223 */ /* 0x040fe20000000007 */
[C---:B------:R-:W-:Y:S01]  /*7ed0*/  FFMA R8, R39.reuse, R41, R8 ;  /* 0x0000002927087223 */ /* 0x040fe20000000008 */
[C---:B------:R-:W-:Y:S01]  /*7ee0*/  FFMA R9, R39.reuse, R42, R9 ;  /* 0x0000002a27097223 */ /* 0x040fe20000000009 */
[C---:B------:R-:W-:Y:S01]  /*7ef0*/  FFMA R10, R39.reuse, R43, R10 ;  /* 0x0000002b270a7223 */ /* 0x040fe2000000000a */
[C---:B------:R-:W-:Y:S01]  /*7f00*/  FFMA R11, R39.reuse, R44, R11 ;  /* 0x0000002c270b7223 */ /* 0x040fe2000000000b */
[C---:B------:R-:W-:Y:S01]  /*7f10*/  FFMA R12, R39.reuse, R45, R12 ;  /* 0x0000002d270c7223 */ /* 0x040fe2000000000c */
[----:B------:R-:W-:Y:S01]  /*7f20*/  FFMA R13, R39, R46, R13 ;  /* 0x0000002e270d7223 */ /* 0x000fe2000000000d */
[----:B------:R-:W-:Y:S01]  /*7f30*/  F2FP.SATFINITE.E4M3.F32.PACK_AB_MERGE_C R6, R7, R6, RZ ;  /* 0x000000060706723e */ /* 0x000fe200048070ff */
[C---:B------:R-:W-:Y:S01]  /*7f40*/  FMUL R14, R38.reuse, R14 ;  /* 0x0000000e260e7220 */ /* 0x040fe20000400000 */
[----:B------:R-:W-:Y:S01]  /*7f50*/  F2FP.SATFINITE.E4M3.F32.PACK_AB_MERGE_C R10, R11, R10, RZ ;  /* 0x0000000a0b0a723e */ /* 0x000fe200048070ff */
[C---:B------:R-:W-:Y:S01]  /*7f60*/  FMUL R15, R38.reuse, R15 ;  /* 0x0000000f260f7220 */ /* 0x040fe20000400000 */
[----:B------:R-:W-:Y:S01]  /*7f70*/  F2FP.SATFINITE.E4M3.F32.PACK_AB_MERGE_C R4, R5, R4, R6 ;  /* 0x000000040504723e */ /* 0x000fe20004807006 */
[----:B------:R-:W-:Y:S01]  /*7f80*/  FFMA R14, R39, R47, R14 ;  /* 0x0000002f270e7223 */ /* 0x000fe2000000000e */
[----:B------:R-:W-:Y:S01]  /*7f90*/  F2FP.SATFINITE.E4M3.F32.PACK_AB_MERGE_C R5, R9, R8, R10 ;  /* 0x000000080905723e */ /* 0x000fe2000480700a */
[C---:B------:R-:W-:Y:S01]  /*7fa0*/  FFMA R15, R39.reuse, R48, R15 ;  /* 0x00000030270f7223 */ /* 0x040fe2000000000f */
[C---:B------:R-:W-:Y:S01]  /*7fb0*/  FFMA R16, R39.reuse, R49, R16 ;  /* 0x0000003127107223 */ /* 0x040fe20000000010 */
[C---:B------:R-:W-:Y:S01]  /*7fc0*/  FFMA R17, R39.reuse, R50, R17 ;  /* 0x0000003227117223 */ /* 0x040fe20000000011 */
[C---:B------:R-:W-:Y:S01]  /*7fd0*/  FMUL R18, R38.reuse, R18 ;  /* 0x0000001226127220 */ /* 0x040fe20000400000 */
[C---:B------:R-:W-:Y:S01]  /*7fe0*/  FMUL R19, R38.reuse, R19 ;  /* 0x0000001326137220 */ /* 0x040fe20000400000 */
[----:B------:R-:W-:Y:S02]  /*7ff0*/  HADD2.F32 R56, -RZ, R56.H1_H1 ;  /* 0x30000038ff387230 */ /* 0x000fe40000004100 */
[C---:B------:R-:W-:Y:S01]  /*8000*/  FMUL R22, R38.reuse, R22 ;  /* 0x0000001626167220 */ /* 0x040fe20000400000 */
[C---:B------:R-:W-:Y:S01]  /*8010*/  FFMA R18, R39.reuse, R51, R18 ;  /* 0x0000003327127223 */ /* 0x040fe20000000012 */
[C---:B------:R-:W-:Y:S01]  /*8020*/  FFMA R19, R39.reuse, R52, R19 ;  /* 0x0000003427137223 */ /* 0x040fe20000000013 */
[C---:B------:R-:W-:Y:S01]  /*8030*/  FMUL R23, R38.reuse, R23 ;  /* 0x0000001726177220 */ /* 0x040fe20000400000 */
[C---:B------:R-:W-:Y:S01]  /*8040*/  FFMA R20, R39.reuse, R53, R20 ;  /* 0x0000003527147223 */ /* 0x040fe20000000014 */
[C---:B------:R-:W-:Y:S01]  /*8050*/  FFMA R21, R39.reuse, R54, R21 ;  /* 0x0000003627157223 */ /* 0x040fe20000000015 */
[--C-:B------:R-:W-:Y:S02]  /*8060*/  HADD2.F32 R59, -RZ, R60.reuse.H0_H0 ;  /* 0x2000003cff3b7230 */ /* 0x100fe40000004100 */
[C---:B------:R-:W-:Y:S01]  /*8070*/  FFMA R22, R39.reuse, R55, R22 ;  /* 0x0000003727167223 */ /* 0x040fe20000000016 */
[----:B------:R-:W-:Y:S02]  /*8080*/  HADD2.F32 R60, -RZ, R60.H1_H1 ;  /* 0x3000003cff3c7230 */ /* 0x000fe40000004100 */
[C---:B------:R-:W-:Y:S01]  /*8090*/  FMUL R3, R38.reuse, R26 ;  /* 0x0000001a26037220 */ /* 0x040fe20000400000 */
        /* <DEDUP_REMOVED lines=16> */
[----:B------:R-:W-:Y:S01]  /*81a0*/  FFMA R31, R39, R64, R31 ;  /* 0x00000040271f7223 */ /* 0x000fe2000000001f */
[----:B------:R-:W-:Y:S01]  /*81b0*/  FMUL R35, R38, R35 ;  /* 0x0000002326237220 */ /* 0x000fe20000400000 */
[----:B------:R-:W-:Y:S01]  /*81c0*/  F2FP.SATFINITE.E4M3.F32.PACK_AB_MERGE_C R14, R15, R14, RZ ;  /* 0x0000000e0f0e723e */ /* 0x000fe200048070ff */
[----:B------:R-:W-:Y:S01]  /*81d0*/  FFMA R28, R39, R65, R28 ;  /* 0x00000041271c7223 */ /* 0x000fe2000000001c */
[----:B------:R-:W-:Y:S01]  /*81e0*/  F2FP.SATFINITE.E4M3.F32.PACK_AB_MERGE_C R7, R19, R18, RZ ;  /* 0x000000121307723e */ /* 0x000fe200048070ff */
[C---:B------:R-:W-:Y:S01]  /*81f0*/  FFMA R29, R39.reuse, R66, R29 ;  /* 0x00000042271d7223 */ /* 0x040fe2000000001d */
[----:B------:R-:W-:Y:S01]  /*8200*/  FFMA R30, R39, R67, R30 ;  /* 0x00000043271e7223 */ /* 0x000fe2000000001e */
[----:B------:R-:W-:Y:S01]  /*8210*/  F2FP.SATFINITE.E4M3.F32.PACK_AB_MERGE_C R22, R23, R22, RZ ;  /* 0x000000161716723e */ /* 0x000fe200048070ff */
[----:B------:R-:W-:Y:S01]  /*8220*/  FFMA R35, R39, R68, R35 ;  /* 0x0000004427237223 */ /* 0x000fe20000000023 */
[----:B------:R-:W-:Y:S02]  /*8230*/  F2FP.SATFINITE.E4M3.F32.PACK_AB_MERGE_C R6, R13, R12, R14 ;  /* 0x0000000c0d06723e */ /* 0x000fe4000480700e */
[----:B------:R-:W-:Y:S02]  /*8240*/  F2FP.SATFINITE.E4M3.F32.PACK_AB_MERGE_C R7, R17, R16, R7 ;  /* 0x000000101107723e */ /* 0x000fe40004807007 */
[----:B------:R-:W-:Y:S02]  /*8250*/  F2FP.SATFINITE.E4M3.F32.PACK_AB_MERGE_C R20, R21, R20, R22 ;  /* 0x000000141514723e */ /* 0x000fe40004807016 */
[----:B------:R-:W-:Y:S01]  /*8260*/  F2FP.SATFINITE.E4M3.F32.PACK_AB_MERGE_C R3, R27, R3, RZ ;  /* 0x000000031b03723e */ /* 0x000fe200048070ff */
[----:B------:R1:W-:Y:S01]  /*8270*/  STS.128 [R78+UR44+0x1400], R4 ;  /* 0x001400044e007988 */ /* 0x0003e20008000c2c */
[----:B------:R-:W-:Y:S02]  /*8280*/  F2FP.SATFINITE.E4M3.F32.PACK_AB_MERGE_C R22, R31, R26, RZ ;  /* 0x0000001a1f16723e */ /* 0x000fe400048070ff */
[----:B------:R-:W-:Y:S02]  /*8290*/  F2FP.SATFINITE.E4M3.F32.PACK_AB_MERGE_C R23, R35, R30, RZ ;  /* 0x0000001e2317723e */ /* 0x000fe400048070ff */
[----:B------:R-:W-:Y:S02]  /*82a0*/  F2FP.SATFINITE.E4M3.F32.PACK_AB_MERGE_C R21, R2, R0, R3 ;  /* 0x000000000215723e */ /* 0x000fe40004807003 */
[----:B------:R-:W-:Y:S02]  /*82b0*/  F2FP.SATFINITE.E4M3.F32.PACK_AB_MERGE_C R22, R25, R24, R22 ;  /* 0x000000181916723e */ /* 0x000fe40004807016 */
[----:B------:R-:W-:Y:S05]  /*82c0*/  F2FP.SATFINITE.E4M3.F32.PACK_AB_MERGE_C R23, R29, R28, R23 ;  /* 0x0000001c1d17723e */ /* 0x000fea0004807017 */
[----:B------:R1:W-:Y:S01]  /*82d0*/  STS.128 [R88+0x1010], R20 ;  /* 0x0010101458007388 */ /* 0x0003e20000000c00 */
[----:B------:R-:W-:Y:S01]  /*82e0*/  @!PT LDS RZ, [RZ] ;  /* 0x00000000fffff984 */ /* 0x000fe20000000800 */
[----:B------:R-:W-:Y:S01]  /*82f0*/  @!PT LDS RZ, [RZ] ;  /* 0x00000000fffff984 */ /* 0x000fe20000000800 */
[----:B------:R-:W-:Y:S01]  /*8300*/  @!PT LDS RZ, [RZ] ;  /* 0x00000000fffff984 */ /* 0x000fe20000000800 */
[----:B------:R-:W-:Y:S01]  /*8310*/  @!PT LDS RZ, [RZ] ;  /* 0x00000000fffff984 */ /* 0x000fe20000000800 */
[----:B------:R2:W-:Y:S07]  /*8320*/  MEMBAR.ALL.CTA ;  /* 0x0000000000007992 */ /* 0x0005ee0000008000 */
[----:B--2---:R-:W2:Y:S02]  /*8330*/  FENCE.VIEW.ASYNC.S ;  /* 0x00000000000073c6 */ /* 0x004ea40000000000 */
[----:B--2---:R-:W-:Y:S06]  /*8340*/  BAR.SYNC.DEFER_BLOCKING 0x1, 0x80 ;  /* 0x0042000000007b1d */ /* 0x004fec0000010000 */
[----:B------:R-:W-:Y:S05]  /*8350*/  @P0 BRA `(.L_x_137) ;  /* 0x00000000006c0947 */ /* 0x000fea0003800000 */
[----:B------:R-:W-:Y:S01]  /*8360*/  USHF.L.U32 UR10, UR45, 0x6, URZ ;  /* 0x000000062d0a7899 */ /* 0x000fe200080006ff */
[----:B------:R-:W-:Y:S01]  /*8370*/  R2UR UR6, R82 ;  /* 0x00000000520672ca */ /* 0x000fe200000e0000 */
[----:B------:R-:W-:Y:S01]  /*8380*/  UISETP.NE.AND UP0, UPT, UR56, 0x1, UPT ;  /* 0x000000013800788c */ /* 0x000fe2000bf05270 */
[----:B------:R-:W-:Y:S01]  /*8390*/  R2UR UR7, R81 ;  /* 0x00000000510772ca */ /* 0x000fe200000e0000 */
[----:B------:R-:W-:Y:S01]  /*83a0*/  UIMAD.WIDE.U32 UR4, UR10, UR57, URZ ;  /* 0x000000390a0472a5 */ /* 0x000fe2000f8e00ff */
[----:B------:R-:W2:Y:S01]  /*83b0*/  LDCU.64 UR14, c[0x0][0x348] ;  /* 0x00006900ff0e77ac */ /* 0x000ea20008000a00 */
[----:B------:R-:W-:Y:S02]  /*83c0*/  UISETP.NE.AND UP1, UPT, UR59, 0x1, UPT ;  /* 0x000000013b00788c */ /* 0x000fe4000bf25270 */
[----:B------:R-:W-:Y:S03]  /*83d0*/  USHF.L.U32 UR9, UR47, 0x6, URZ ;  /* 0x000000062f097899 */ /* 0x000fe600080006ff */
[----:B------:R-:W-:Y:S02]  /*83e0*/  UMOV UR4, UR5 ;  /* 0x0000000500047c82 */ /* 0x000fe40008000000 */
[----:B------:R-:W-:Y:S04]  /*83f0*/  USHF.R.U32.HI UR4, URZ, UR58, UR4 ;  /* 0x0000003aff047299 */ /* 0x000fe80008011604 */
[----:B------:R-:W-:Y:S04]  /*8400*/  USEL UR11, UR10, UR4, !UP0 ;  /* 0x000000040a0b7287 */ /* 0x000fe8000c000000 */
[----:B------:R-:W-:Y:S02]  /*8410*/  UIMAD.WIDE.U32 UR4, UR11, UR6, URZ ;  /* 0x000000060b0472a5 */ /* 0x000fe4000f8e00ff */
[----:B------:R-:W-:Y:S05]  /*8420*/  UIADD3 UR6, UPT, UPT, UR44, 0x1400, URZ ;  /* 0x000014002c067890 */ /* 0x000fea000fffe0ff */
[----:B------:R-:W-:Y:S01]  /*8430*/  UMOV UR4, UR5 ;  /* 0x0000000500047c82 */ /* 0x000fe20008000000 */
[----:B------:R-:W-:Y:S01]  /*8440*/  IMAD.U32 R89, RZ, RZ, UR6 ;  /* 0x00000006ff597e24 */ /* 0x000fe2000f8e00ff */
[----:B------:R-:W-:Y:S02]  /*8450*/  USHF.R.U32.HI UR5, URZ, UR7, UR4 ;  /* 0x00000007ff057299 */ /* 0x000fe40008011604 */
[----:B--2---:R-:W-:Y:S02]  /*8460*/  UIADD3 UR4, UP0, UPT, UR14, 0x680, URZ ;  /* 0x000006800e047890 */ /* 0x004fe4000ff1e0ff */
[----:B------:R-:W-:Y:S01]  /*8470*/  USEL UR12, UR11, UR5, !UP1 ;  /* 0x000000050b0c7287 */ /* 0x000fe2000c800000 */
[----:B------:R-:W-:Y:S01]  /*8480*/  R2UR UR8, R89 ;  /* 0x00000000590872ca */ /* 0x000fe200000e0000 */
[----:B------:R-:W-:Y:S02]  /*8490*/  UIADD3 UR5, UPT, UPT, -UR11, URZ, URZ ;  /* 0x000000ff0b057290 */ /* 0x000fe4000fffe1ff */
[----:B------:R-:W-:Y:S02]  /*84a0*/  UIADD3 UR6, UPT, UPT, -UR12, URZ, URZ ;  /* 0x000000ff0c067290 */ /* 0x000fe4000fffe1ff */
[----:B------:R-:W-:Y:S02]  /*84b0*/  UIMAD UR10, UR56, UR5, UR10 ;  /* 0x00000005380a72a4 */ /* 0x000fe4000f8e020a */
[----:B------:R-:W-:Y:S02]  /*84c0*/  UIMAD UR11, UR59, UR6, UR11 ;  /* 0x000000063b0b72a4 */ /* 0x000fe4000f8e020b */
[----:B------:R-:W-:Y:S09]  /*84d0*/  UIADD3.X UR5, UPT, UPT, URZ, UR15, URZ, UP0, !UPT ;  /* 0x0000000fff057290 */ /* 0x000ff200087fe4ff */
[----:B------:R2:W-:Y:S01]  /*84e0*/  UTMASTG.4D.IM2COL [UR8], [UR4] ;  /* 0x00000008040073b5 */ /* 0x0005e20008058000 */
[----:B------:R0:W-:Y:S01]  /*84f0*/  UTMACMDFLUSH ;  /* 0x00000000000079b7 */ /* 0x0001e20000000000 */
[----:B--2---:R-:W-:Y:S04]  /*8500*/  DEPBAR.LE SB0, 0x0 ;  /* 0x000080000000791a */ /* 0x004fe80000000000 */
.L_x_137:
[----:B------:R-:W-:Y:S05]  /*8510*/  BSYNC.RECONVERGENT B0 ;  /* 0x0000000000007941 */ /* 0x000fea0003800200 */
.L_x_136:
[----:B------:R-:W-:Y:S01]  /*8520*/  R2UR UR4, R83 ;  /* 0x00000000530472ca */ /* 0x000fe200000e0000 */
[----:B------:R-:W-:Y:S01]  /*8530*/  BAR.SYNC.DEFER_BLOCKING 0x1, 0x80 ;  /* 0x0042000000007b1d */ /* 0x000fe20000010000 */
[----:B------:R-:W-:Y:S01]  /*8540*/  ISETP.NE.AND P0, PT, R36, 0x2, PT ;  /* 0x000000022400780c */ /* 0x000fe20003f05270 */
[----:B------:R-:W-:Y:S01]  /*8550*/  UISETP.NE.AND UP0, UPT, UR48, URZ, UPT ;  /* 0x000000ff3000728c */ /* 0x000fe2000bf05270 */
[----:B------:R-:W-:Y:S01]  /*8560*/  LOP3.LUT R86, R86, 0x1, RZ, 0x3c, !PT ;  /* 0x0000000156567812 */ /* 0x000fe200078e3cff */
[----:B------:R-:W-:Y:S01]  /*8570*/  UIADD3 UR45, UPT, UPT, UR37, UR63, URZ ;  /* 0x0000003f252d7290 */ /* 0x000fe2000fffe0ff */
[----:B------:R-:W-:Y:S02]  /*8580*/  SEL R0, RZ, 0x1, P0 ;  /* 0x00000001ff007807 */ /* 0x000fe40000000000 */
[----:B------:R-:W-:Y:S02]  /*8590*/  SEL R36, R36, RZ, P0 ;  /* 0x000000ff24247207 */ /* 0x000fe40000000000 */
[----:B------:R-:W-:Y:S03]  /*85a0*/  LOP3.LUT R87, R87, R0, RZ, 0x3c, !PT ;  /* 0x0000000057577212 */ /* 0x000fe600078e3cff */
[----:B------:R-:W-:Y:S01]  /*85b0*/  UIADD3 UR47, UPT, UPT, UR36, UR4, URZ ;  /* 0x00000004242f7290 */ /* 0x000fe2000fffe0ff */
[----:B------:R-:W-:Y:S01]  /*85c0*/  UMOV UR46, UR51 ;  /* 0x00000033002e7c82 */ /* 0x000fe20008000000 */
[----:B------:R-:W-:Y:S10]  /*85d0*/  BRA.U UP0, `(.L_x_138) ;  /* 0xffffffe500147547 */ /* 0x000ff4000b83ffff */
[----:B------:R-:W-:Y:S05]  /*85e0*/  EXIT ;  /* 0x000000000000794d */ /* 0x000fea0003800000 */
.L_x_25:
[----:B------:R-:W-:Y:S07]  /*85f0*/  MOV R0, UR9 ;  /* 0x0000000900007c02 */ /* 0x000fee0008000f00 */
.L_x_139:
[----:B-1----:R1:W2:Y:S02]  /*8600*/  SYNCS.PHASECHK.TRANS64.TRYWAIT P0, [R0+URZ+0x120], R4 ;  /* 0x00012004000075a7 */ /* 0x0022a400080011ff */
[----:B--2---:R-:W-:Y:S05]  /*8610*/  @!P0 NANOSLEEP.SYNCS 0x989680 ;  /* 0x009896800000895d */ /* 0x004fea0003900000 */
[----:B------:R-:W2:Y:S02]  /*8620*/  @!P0 SYNCS.PHASECHK.TRANS64 P0, [R0+URZ+0x120], R4 ;  /* 0x00012004000085a7 */ /* 0x000ea400080010ff */
[----:B--2---:R-:W-:Y:S05]  /*8630*/  @!P0 BRA `(.L_x_139) ;  /* 0xfffffffc00f08947 */ /* 0x004fea000383ffff */
[----:B------:R-:W-:Y:S05]  /*8640*/  BRA `(.L_x_24) ;  /* 0xffffff9800187947 */ /* 0x000fea000383ffff */
.L_x_32:
[----:B------:R-:W-:Y:S07]  /*8650*/  MOV R0, UR9 ;  /* 0x0000000900007c02 */ /* 0x000fee0008000f00 */
.L_x_140:
[----:B-1----:R1:W2:Y:S02]  /*8660*/  SYNCS.PHASECHK.TRANS64.TRYWAIT P0, [R0+URZ+0x120], R4 ;  /* 0x00012004000075a7 */ /* 0x0022a400080011ff */
[----:B--2---:R-:W-:Y:S05]  /*8670*/  @!P0 NANOSLEEP.SYNCS 0x989680 ;  /* 0x009896800000895d */ /* 0x004fea0003900000 */
[----:B------:R-:W2:Y:S02]  /*8680*/  @!P0 SYNCS.PHASECHK.TRANS64 P0, [R0+URZ+0x120], R4 ;  /* 0x00012004000085a7 */ /* 0x000ea400080010ff */
[----:B--2---:R-:W-:Y:S05]  /*8690*/  @!P0 BRA `(.L_x_140) ;  /* 0xfffffffc00f08947 */ /* 0x004fea000383ffff */
[----:B------:R-:W-:Y:S05]  /*86a0*/  BRA `(.L_x_31) ;  /* 0xffffff9c00747947 */ /* 0x000fea000383ffff */
.L_x_37:
[----:B------:R-:W-:-:S07]  /*86b0*/  MOV R0, UR25 ;  /* 0x0000001900007c02 */ /* 0x000fce0008000f00 */
.L_x_141:
[----:B-1----:R1:W2:Y:S02]  /*86c0*/  SYNCS.PHASECHK.TRANS64.TRYWAIT P0, [R0+URZ+0x260], R3 ;  /* 0x00026003000075a7 */ /* 0x0022a400080011ff */
[----:B--2---:R-:W-:Y:S05]  /*86d0*/  @!P0 NANOSLEEP.SYNCS 0x989680 ;  /* 0x009896800000895d */ /* 0x004fea0003900000 */
[----:B------:R-:W2:Y:S02]  /*86e0*/  @!P0 SYNCS.PHASECHK.TRANS64 P0, [R0+URZ+0x260], R3 ;  /* 0x00026003000085a7 */ /* 0x000ea400080010ff */
[----:B--2---:R-:W-:Y:S05]  /*86f0*/  @!P0 BRA `(.L_x_141) ;  /* 0xfffffffc00f08947 */ /* 0x004fea000383ffff */
[----:B------:R-:W-:Y:S05]  /*8700*/  BRA `(.L_x_142) ;  /* 0xffffffa000407947 */ /* 0x000fea000383ffff */
.L_x_41:
[----:B------:R-:W-:-:S07]  /*8710*/  MOV R0, UR4 ;  /* 0x0000000400007c02 */ /* 0x000fce0008000f00 */
.L_x_143:
[----:B-1----:R1:W2:Y:S02]  /*8720*/  SYNCS.PHASECHK.TRANS64.TRYWAIT P0, [R0+URZ], R2 ;  /* 0x00000002000075a7 */ /* 0x0022a400080011ff */
[----:B--2---:R-:W-:Y:S05]  /*8730*/  @!P0 NANOSLEEP.SYNCS 0x989680 ;  /* 0x009896800000895d */ /* 0x004fea0003900000 */
[----:B------:R-:W2:Y:S02]  /*8740*/  @!P0 SYNCS.PHASECHK.TRANS64 P0, [R0+URZ], R2 ;  /* 0x00000002000085a7 */ /* 0x000ea400080010ff */
[----:B--2---:R-:W-:Y:S05]  /*8750*/  @!P0 BRA `(.L_x_143) ;  /* 0xfffffffc00f08947 */ /* 0x004fea000383ffff */
[----:B------:R-:W-:Y:S05]  /*8760*/  BRA `(.L_x_144) ;  /* 0xffffffa400d47947 */ /* 0x000fea000383ffff */
.L_x_42:
[----:B------:R-:W-:-:S07]  /*8770*/  MOV R0, UR5 ;  /* 0x0000000500007c02 */ /* 0x000fce0008000f00 */
.L_x_145:
[----:B-1----:R1:W2:Y:S02]  /*8780*/  SYNCS.PHASECHK.TRANS64.TRYWAIT P0, [R0+URZ], R2 ;  /* 0x00000002000075a7 */ /* 0x0022a400080011ff */
[----:B--2---:R-:W-:Y:S05]  /*8790*/  @!P0 NANOSLEEP.SYNCS 0x989680 ;  /* 0x009896800000895d */ /* 0x004fea0003900000 */
[----:B------:R-:W2:Y:S02]  /*87a0*/  @!P0 SYNCS.PHASECHK.TRANS64 P0, [R0+URZ], R2 ;  /* 0x00000002000085a7 */ /* 0x000ea400080010ff */
[----:B--2---:R-:W-:Y:S05]  /*87b0*/  @!P0 BRA `(.L_x_145) ;  /* 0xfffffffc00f08947 */ /* 0x004fea000383ffff */
[----:B------:R-:W-:Y:S05]  /*87c0*/  BRA `(.L_x_146) ;  /* 0xffffffa400e47947 */ /* 0x000fea000383ffff */
.L_x_43:
[----:B------:R-:W-:-:S07]  /*87d0*/  MOV R0, UR5 ;  /* 0x0000000500007c02 */ /* 0x000fce0008000f00 */
.L_x_147:
[----:B-1----:R1:W2:Y:S02]  /*87e0*/  SYNCS.PHASECHK.TRANS64.TRYWAIT P0, [R0+URZ], R2 ;  /* 0x00000002000075a7 */ /* 0x0022a400080011ff */
[----:B--2---:R-:W-:Y:S05]  /*87f0*/  @!P0 NANOSLEEP.SYNCS 0x989680 ;  /* 0x009896800000895d */ /* 0x004fea0003900000 */
[----:B------:R-:W2:Y:S02]  /*8800*/  @!P0 SYNCS.PHASECHK.TRANS64 P0, [R0+URZ], R2 ;  /* 0x00000002000085a7 */ /* 0x000ea400080010ff */
[----:B--2---:R-:W-:Y:S05]  /*8810*/  @!P0 BRA `(.L_x_147) ;  /* 0xfffffffc00f08947 */ /* 0x004fea000383ffff */
[----:B------:R-:W-:Y:S05]  /*8820*/  BRA `(.L_x_148) ;  /* 0xffffffa400f47947 */ /* 0x000fea000383ffff */
.L_x_44:
[----:B------:R-:W-:-:S07]  /*8830*/  MOV R0, UR5 ;  /* 0x0000000500007c02 */ /* 0x000fce0008000f00 */
.L_x_149:
[----:B-1----:R1:W2:Y:S02]  /*8840*/  SYNCS.PHASECHK.TRANS64.TRYWAIT P0, [R0+URZ], R2 ;  /* 0x00000002000075a7 */ /* 0x0022a400080011ff */
[----:B--2---:R-:W-:Y:S05]  /*8850*/  @!P0 NANOSLEEP.SYNCS 0x989680 ;  /* 0x009896800000895d */ /* 0x004fea0003900000 */
[----:B------:R-:W2:Y:S02]  /*8860*/  @!P0 SYNCS.PHASECHK.TRANS64 P0, [R0+URZ], R2 ;  /* 0x00000002000085a7 */ /* 0x000ea400080010ff */
[----:B--2---:R-:W-:Y:S05]  /*8870*/  @!P0 BRA `(.L_x_149) ;  /* 0xfffffffc00f08947 */ /* 0x004fea000383ffff */
[----:B------:R-:W-:Y:S05]  /*8880*/  BRA `(.L_x_150) ;  /* 0xffffffa800047947 */ /* 0x000fea000383ffff */
.L_x_45:
[----:B------:R-:W-:-:S07]  /*8890*/  MOV R0, UR5 ;  /* 0x0000000500007c02 */ /* 0x000fce0008000f00 */
.L_x_151:
[----:B-1----:R1:W2:Y:S02]  /*88a0*/  SYNCS.PHASECHK.TRANS64.TRYWAIT P0, [R0+URZ], R2 ;  /* 0x00000002000075a7 */ /* 0x0022a400080011ff */
[----:B--2---:R-:W-:Y:S05]  /*88b0*/  @!P0 NANOSLEEP.SYNCS 0x989680 ;  /* 0x009896800000895d */ /* 0x004fea0003900000 */
[----:B------:R-:W2:Y:S02]  /*88c0*/  @!P0 SYNCS.PHASECHK.TRANS64 P0, [R0+URZ], R2 ;  /* 0x00000002000085a7 */ /* 0x000ea400080010ff */
[----:B--2---:R-:W-:Y:S05]  /*88d0*/  @!P0 BRA `(.L_x_151) ;  /* 0xfffffffc00f08947 */ /* 0x004fea000383ffff */
[----:B------:R-:W-:Y:S05]  /*88e0*/  BRA `(.L_x_152) ;  /* 0xffffffa800147947 */ /* 0x000fea000383ffff */
.L_x_46:
[----:B------:R-:W-:-:S07]  /*88f0*/  MOV R0, UR5 ;  /* 0x0000000500007c02 */ /* 0x000fce0008000f00 */
.L_x_153:
[----:B-1----:R1:W2:Y:S02]  /*8900*/  SYNCS.PHASECHK.TRANS64.TRYWAIT P0, [R0+URZ], R2 ;  /* 0x00000002000075a7 */ /* 0x0022a400080011ff */
[----:B--2---:R-:W-:Y:S05]  /*8910*/  @!P0 NANOSLEEP.SYNCS 0x989680 ;  /* 0x009896800000895d */ /* 0x004fea0003900000 */
[----:B------:R-:W2:Y:S02]  /*8920*/  @!P0 SYNCS.PHASECHK.TRANS64 P0, [R0+URZ], R2 ;  /* 0x00000002000085a7 */ /* 0x000ea400080010ff */
[----:B--2---:R-:W-:Y:S05]  /*8930*/  @!P0 BRA `(.L_x_153) ;  /* 0xfffffffc00f08947 */ /* 0x004fea000383ffff */
[----:B------:R-:W-:Y:S05]  /*8940*/  BRA `(.L_x_154) ;  /* 0xffffffa800247947 */ /* 0x000fea000383ffff */
.L_x_47:
[----:B------:R-:W-:-:S07]  /*8950*/  MOV R0, UR5 ;  /* 0x0000000500007c02 */ /* 0x000fce0008000f00 */
.L_x_155:
[----:B-1----:R1:W2:Y:S02]  /*8960*/  SYNCS.PHASECHK.TRANS64.TRYWAIT P0, [R0+URZ], R2 ;  /* 0x00000002000075a7 */ /* 0x0022a400080011ff */
[----:B--2---:R-:W-:Y:S05]  /*8970*/  @!P0 NANOSLEEP.SYNCS 0x989680 ;  /* 0x009896800000895d */ /* 0x004fea0003900000 */
[----:B------:R-:W2:Y:S02]  /*8980*/  @!P0 SYNCS.PHASECHK.TRANS64 P0, [R0+URZ], R2 ;  /* 0x00000002000085a7 */ /* 0x000ea400080010ff */
[----:B--2---:R-:W-:Y:S05]  /*8990*/  @!P0 BRA `(.L_x_155) ;  /* 0xfffffffc00f08947 */ /* 0x004fea000383ffff */
[----:B------:R-:W-:Y:S05]  /*89a0*/  BRA `(.L_x_156) ;  /* 0xffffffa800347947 */ /* 0x000fea000383ffff */
.L_x_48:
[----:B------:R-:W-:-:S07]  /*89b0*/  MOV R0, UR5 ;  /* 0x0000000500007c02 */ /* 0x000fce0008000f00 */
.L_x_157:
[----:B-1----:R1:W2:Y:S02]  /*89c0*/  SYNCS.PHASECHK.TRANS64.TRYWAIT P0, [R0+URZ], R2 ;  /* 0x00000002000075a7 */ /* 0x0022a400080011ff */
[----:B--2---:R-:W-:Y:S05]  /*89d0*/  @!P0 NANOSLEEP.SYNCS 0x989680 ;  /* 0x009896800000895d */ /* 0x004fea0003900000 */
[----:B------:R-:W2:Y:S02]  /*89e0*/  @!P0 SYNCS.PHASECHK.TRANS64 P0, [R0+URZ], R2 ;  /* 0x00000002000085a7 */ /* 0x000ea400080010ff */
[----:B--2---:R-:W-:Y:S05]  /*89f0*/  @!P0 BRA `(.L_x_157) ;  /* 0xfffffffc00f08947 */ /* 0x004fea000383ffff */
[----:B------:R-:W-:Y:S05]  /*8a00*/  BRA `(.L_x_158) ;  /* 0xffffffa800447947 */ /* 0x000fea000383ffff */
.L_x_49:
[----:B------:R-:W-:-:S07]  /*8a10*/  MOV R0, UR5 ;  /* 0x0000000500007c02 */ /* 0x000fce0008000f00 */
.L_x_159:
[----:B-1----:R1:W2:Y:S02]  /*8a20*/  SYNCS.PHASECHK.TRANS64.TRYWAIT P0, [R0+URZ], R2 ;  /* 0x00000002000075a7 */ /* 0x0022a400080011ff */
[----:B--2---:R-:W-:Y:S05]  /*8a30*/  @!P0 NANOSLEEP.SYNCS 0x989680 ;  /* 0x009896800000895d */ /* 0x004fea0003900000 */
[----:B------:R-:W2:Y:S02]  /*8a40*/  @!P0 SYNCS.PHASECHK.TRANS64 P0, [R0+URZ], R2 ;  /* 0x00000002000085a7 */ /* 0x000ea400080010ff */
[----:B--2---:R-:W-:Y:S05]  /*8a50*/  @!P0 BRA `(.L_x_159) ;  /* 0xfffffffc00f08947 */ /* 0x004fea000383ffff */
[----:B------:R-:W-:Y:S05]  /*8a60*/  BRA `(.L_x_160) ;  /* 0xffffffa800547947 */ /* 0x000fea000383ffff */
.L_x_50:
[----:B------:R-:W-:-:S07]  /*8a70*/  MOV R0, UR5 ;  /* 0x0000000500007c02 */ /* 0x000fce0008000f00 */
.L_x_161:
[----:B-1----:R1:W2:Y:S02]  /*8a80*/  SYNCS.PHASECHK.TRANS64.TRYWAIT P0, [R0+URZ], R2 ;  /* 0x00000002000075a7 */ /* 0x0022a400080011ff */
[----:B--2---:R-:W-:Y:S05]  /*8a90*/  @!P0 NANOSLEEP.SYNCS 0x989680 ;  /* 0x009896800000895d */ /* 0x004fea0003900000 */
[----:B------:R-:W2:Y:S02]  /*8aa0*/  @!P0 SYNCS.PHASECHK.TRANS64 P0, [R0+URZ], R2 ;  /* 0x00000002000085a7 */ /* 0x000ea400080010ff */
[----:B--2---:R-:W-:Y:S05]  /*8ab0*/  @!P0 BRA `(.L_x_161) ;  /* 0xfffffffc00f08947 */ /* 0x004fea000383ffff */
[----:B------:R-:W-:Y:S05]  /*8ac0*/  BRA `(.L_x_162) ;  /* 0xffffffa800647947 */ /* 0x000fea000383ffff */
.L_x_51:
[----:B------:R-:W-:-:S07]  /*8ad0*/  MOV R0, UR5 ;  /* 0x0000000500007c02 */ /* 0x000fce0008000f00 */
.L_x_163:
[----:B-1----:R1:W2:Y:S02]  /*8ae0*/  SYNCS.PHASECHK.TRANS64.TRYWAIT P0, [R0+URZ], R2 ;  /* 0x00000002000075a7 */ /* 0x0022a400080011ff */
[----:B--2---:R-:W-:Y:S05]  /*8af0*/  @!P0 NANOSLEEP.SYNCS 0x989680 ;  /* 0x009896800000895d */ /* 0x004fea0003900000 */
[----:B------:R-:W2:Y:S02]  /*8b00*/  @!P0 SYNCS.PHASECHK.TRANS64 P0, [R0+URZ], R2 ;  /* 0x00000002000085a7 */ /* 0x000ea400080010ff */
[----:B--2---:R-:W-:Y:S05]  /*8b10*/  @!P0 BRA `(.L_x_163) ;  /* 0xfffffffc00f08947 */ /* 0x004fea000383ffff */
[----:B------:R-:W-:Y:S05]  /*8b20*/  BRA `(.L_x_164) ;  /* 0xffffffa800747947 */ /* 0x000fea000383ffff */
.L_x_52:
[----:B------:R-:W-:-:S07]  /*8b30*/  MOV R0, UR5 ;  /* 0x0000000500007c02 */ /* 0x000fce0008000f00 */
.L_x_165:
[----:B-1----:R1:W2:Y:S02]  /*8b40*/  SYNCS.PHASECHK.TRANS64.TRYWAIT P0, [R0+URZ], R2 ;  /* 0x00000002000075a7 */ /* 0x0022a400080011ff */
[----:B--2---:R-:W-:Y:S05]  /*8b50*/  @!P0 NANOSLEEP.SYNCS 0x989680 ;  /* 0x009896800000895d */ /* 0x004fea0003900000 */
[----:B------:R-:W2:Y:S02]  /*8b60*/  @!P0 SYNCS.PHASECHK.TRANS64 P0, [R0+URZ], R2 ;  /* 0x00000002000085a7 */ /* 0x000ea400080010ff */
[----:B--2---:R-:W-:Y:S05]  /*8b70*/  @!P0 BRA `(.L_x_165) ;  /* 0xfffffffc00f08947 */ /* 0x004fea000383ffff */
[----:B------:R-:W-:Y:S05]  /*8b80*/  BRA `(.L_x_166) ;  /* 0xffffffa800847947 */ /* 0x000fea000383ffff */
.L_x_53:
[----:B------:R-:W-:-:S07]  /*8b90*/  MOV R0, UR5 ;  /* 0x0000000500007c02 */ /* 0x000fce0008000f00 */
.L_x_167:
[----:B-1----:R1:W2:Y:S02]  /*8ba0*/  SYNCS.PHASECHK.TRANS64.TRYWAIT P0, [R0+URZ], R2 ;  /* 0x00000002000075a7 */ /* 0x0022a400080011ff */
[----:B--2---:R-:W-:Y:S05]  /*8bb0*/  @!P0 NANOSLEEP.SYNCS 0x989680 ;  /* 0x009896800000895d */ /* 0x004fea0003900000 */
[----:B------:R-:W2:Y:S02]  /*8bc0*/  @!P0 SYNCS.PHASECHK.TRANS64 P0, [R0+URZ], R2 ;  /* 0x00000002000085a7 */ /* 0x000ea400080010ff */
[----:B--2---:R-:W-:Y:S05]  /*8bd0*/  @!P0 BRA `(.L_x_167) ;  /* 0xfffffffc00f08947 */ /* 0x004fea000383ffff */
[----:B------:R-:W-:Y:S05]  /*8be0*/  BRA `(.L_x_168) ;  /* 0xffffffa800947947 */ /* 0x000fea000383ffff */
.L_x_54:
[----:B------:R-:W-:-:S07]  /*8bf0*/  MOV R0, UR5 ;  /* 0x0000000500007c02 */ /* 0x000fce0008000f00 */
.L_x_169:
[----:B-1----:R1:W2:Y:S02]  /*8c00*/  SYNCS.PHASECHK.TRANS64.TRYWAIT P0, [R0+URZ], R2 ;  /* 0x00000002000075a7 */ /* 0x0022a400080011ff */
[----:B--2---:R-:W-:Y:S05]  /*8c10*/  @!P0 NANOSLEEP.SYNCS 0x989680 ;  /* 0x009896800000895d */ /* 0x004fea0003900000 */
[----:B------:R-:W2:Y:S02]  /*8c20*/  @!P0 SYNCS.PHASECHK.TRANS64 P0, [R0+URZ], R2 ;  /* 0x00000002000085a7 */ /* 0x000ea400080010ff */
[----:B--2---:R-:W-:Y:S05]  /*8c30*/  @!P0 BRA `(.L_x_169) ;  /* 0xfffffffc00f08947 */ /* 0x004fea000383ffff */
[----:B------:R-:W-:Y:S05]  /*8c40*/  BRA `(.L_x_170) ;  /* 0xffffffa800a47947 */ /* 0x000fea000383ffff */
.L_x_55:
[----:B------:R-:W-:-:S07]  /*8c50*/  MOV R0, UR5 ;  /* 0x0000000500007c02 */ /* 0x000fce0008000f00 */
.L_x_171:
[----:B-1----:R1:W2:Y:S02]  /*8c60*/  SYNCS.PHASECHK.TRANS64.TRYWAIT P0, [R0+URZ], R2 ;  /* 0x00000002000075a7 */ /* 0x0022a400080011ff */
[----:B--2---:R-:W-:Y:S05]  /*8c70*/  @!P0 NANOSLEEP.SYNCS 0x989680 ;  /* 0x009896800000895d */ /* 0x004fea0003900000 */
[----:B------:R-:W2:Y:S02]  /*8c80*/  @!P0 SYNCS.PHASECHK.TRANS64 P0, [R0+URZ], R2 ;  /* 0x00000002000085a7 */ /* 0x000ea400080010ff */
[----:B--2---:R-:W-:Y:S05]  /*8c90*/  @!P0 BRA `(.L_x_171) ;  /* 0xfffffffc00f08947 */ /* 0x004fea000383ffff */
[----:B------:R-:W-:Y:S05]  /*8ca0*/  BRA `(.L_x_172) ;  /* 0xffffffa800b47947 */ /* 0x000fea000383ffff */
.L_x_56:
[----:B------:R-:W-:-:S07]  /*8cb0*/  MOV R0, UR5 ;  /* 0x0000000500007c02 */ /* 0x000fce0008000f00 */
.L_x_173:
[----:B-1----:R1:W2:Y:S02]  /*8cc0*/  SYNCS.PHASECHK.TRANS64.TRYWAIT P0, [R0+URZ], R2 ;  /* 0x00000002000075a7 */ /* 0x0022a400080011ff */
[----:B--2---:R-:W-:Y:S05]  /*8cd0*/  @!P0 NANOSLEEP.SYNCS 0x989680 ;  /* 0x009896800000895d */ /* 0x004fea0003900000 */
[----:B------:R-:W2:Y:S02]  /*8ce0*/  @!P0 SYNCS.PHASECHK.TRANS64 P0, [R0+URZ], R2 ;  /* 0x00000002000085a7 */ /* 0x000ea400080010ff */
[----:B--2---:R-:W-:Y:S05]  /*8cf0*/  @!P0 BRA `(.L_x_173) ;  /* 0xfffffffc00f08947 */ /* 0x004fea000383ffff */
[----:B------:R-:W-:Y:S05]  /*8d00*/  BRA `(.L_x_174) ;  /* 0xffffffa800c47947 */ /* 0x000fea000383ffff */
.L_x_57:
[----:B------:R-:W-:-:S07]  /*8d10*/  MOV R0, UR5 ;  /* 0x0000000500007c02 */ /* 0x000fce0008000f00 */
.L_x_175:
[----:B-1----:R1:W2:Y:S02]  /*8d20*/  SYNCS.PHASECHK.TRANS64.TRYWAIT P0, [R0+URZ], R2 ;  /* 0x00000002000075a7 */ /* 0x0022a400080011ff */
[----:B--2---:R-:W-:Y:S05]  /*8d30*/  @!P0 NANOSLEEP.SYNCS 0x989680 ;  /* 0x009896800000895d */ /* 0x004fea0003900000 */
[----:B------:R-:W2:Y:S02]  /*8d40*/  @!P0 SYNCS.PHASECHK.TRANS64 P0, [R0+URZ], R2 ;  /* 0x00000002000085a7 */ /* 0x000ea400080010ff */
[----:B--2---:R-:W-:Y:S05]  /*8d50*/  @!P0 BRA `(.L_x_175) ;  /* 0xfffffffc00f08947 */ /* 0x004fea000383ffff */
[----:B------:R-:W-:Y:S05]  /*8d60*/  BRA `(.L_x_176) ;  /* 0xffffffa800d47947 */ /* 0x000fea000383ffff */
.L_x_58:
[----:B------:R-:W-:-:S07]  /*8d70*/  MOV R0, UR5 ;  /* 0x0000000500007c02 */ /* 0x000fce0008000f00 */
.L_x_177:
[----:B-1----:R1:W2:Y:S02]  /*8d80*/  SYNCS.PHASECHK.TRANS64.TRYWAIT P0, [R0+URZ], R2 ;  /* 0x00000002000075a7 */ /* 0x0022a400080011ff */
[----:B--2---:R-:W-:Y:S05]  /*8d90*/  @!P0 NANOSLEEP.SYNCS 0x989680 ;  /* 0x009896800000895d */ /* 0x004fea0003900000 */
[----:B------:R-:W2:Y:S02]  /*8da0*/  @!P0 SYNCS.PHASECHK.TRANS64 P0, [R0+URZ], R2 ;  /* 0x00000002000085a7 */ /* 0x000ea400080010ff */
[----:B--2---:R-:W-:Y:S05]  /*8db0*/  @!P0 BRA `(.L_x_177) ;  /* 0xfffffffc00f08947 */ /* 0x004fea000383ffff */
[----:B------:R-:W-:Y:S05]  /*8dc0*/  BRA `(.L_x_178) ;  /* 0xffffffa800e47947 */ /* 0x000fea000383ffff */
.L_x_59:
[----:B------:R-:W-:-:S07]  /*8dd0*/  MOV R0, UR5 ;  /* 0x0000000500007c02 */ /* 0x000fce0008000f00 */
.L_x_179:
[----:B-1----:R1:W2:Y:S02]  /*8de0*/  SYNCS.PHASECHK.TRANS64.TRYWAIT P0, [R0+URZ], R2 ;  /* 0x00000002000075a7 */ /* 0x0022a400080011ff */
[----:B--2---:R-:W-:Y:S05]  /*8df0*/  @!P0 NANOSLEEP.SYNCS 0x989680 ;  /* 0x009896800000895d */ /* 0x004fea0003900000 */
[----:B------:R-:W2:Y:S02]  /*8e00*/  @!P0 SYNCS.PHASECHK.TRANS64 P0, [R0+URZ], R2 ;  /* 0x00000002000085a7 */ /* 0x000ea400080010ff */
[----:B--2---:R-:W-:Y:S05]  /*8e10*/  @!P0 BRA `(.L_x_179) ;  /* 0xfffffffc00f08947 */ /* 0x004fea000383ffff */
[----:B------:R-:W-:Y:S05]  /*8e20*/  BRA `(.L_x_180) ;  /* 0xffffffa800f47947 */ /* 0x000fea000383ffff */
.L_x_60:
[----:B------:R-:W-:-:S07]  /*8e30*/  MOV R0, UR5 ;  /* 0x0000000500007c02 */ /* 0x000fce0008000f00 */
.L_x_181:
[----:B-1----:R1:W2:Y:S02]  /*8e40*/  SYNCS.PHASECHK.TRANS64.TRYWAIT P0, [R0+URZ], R2 ;  /* 0x00000002000075a7 */ /* 0x0022a400080011ff */
[----:B--2---:R-:W-:Y:S05]  /*8e50*/  @!P0 NANOSLEEP.SYNCS 0x989680 ;  /* 0x009896800000895d */ /* 0x004fea0003900000 */
[----:B------:R-:W2:Y:S02]  /*8e60*/  @!P0 SYNCS.PHASECHK.TRANS64 P0, [R0+URZ], R2 ;  /* 0x00000002000085a7 */ /* 0x000ea400080010ff */
[----:B--2---:R-:W-:Y:S05]  /*8e70*/  @!P0 BRA `(.L_x_181) ;  /* 0xfffffffc00f08947 */ /* 0x004fea000383ffff */
[----:B------:R-:W-:Y:S05]  /*8e80*/  BRA `(.L_x_182) ;  /* 0xffffffac00047947 */ /* 0x000fea000383ffff */
.L_x_61:
[----:B------:R-:W-:-:S07]  /*8e90*/  MOV R0, UR5 ;  /* 0x0000000500007c02 */ /* 0x000fce0008000f00 */
.L_x_183:
[----:B-1----:R1:W2:Y:S02]  /*8ea0*/  SYNCS.PHASECHK.TRANS64.TRYWAIT P0, [R0+URZ], R2 ;  /* 0x00000002000075a7 */ /* 0x0022a400080011ff */
[----:B--2---:R-:W-:Y:S05]  /*8eb0*/  @!P0 NANOSLEEP.SYNCS 0x989680 ;  /* 0x009896800000895d */ /* 0x004fea0003900000 */
[----:B------:R-:W2:Y:S02]  /*8ec0*/  @!P0 SYNCS.PHASECHK.TRANS64 P0, [R0+URZ], R2 ;  /* 0x00000002000085a7 */ /* 0x000ea400080010ff */
[----:B--2---:R-:W-:Y:S05]  /*8ed0*/  @!P0 BRA `(.L_x_183) ;  /* 0xfffffffc00f08947 */ /* 0x004fea000383ffff */
[----:B------:R-:W-:Y:S05]  /*8ee0*/  BRA `(.L_x_184) ;  /* 0xffffffac00147947 */ /* 0x000fea000383ffff */
.L_x_62:
[----:B------:R-:W-:-:S07]  /*8ef0*/  MOV R0, UR5 ;  /* 0x0000000500007c02 */ /* 0x000fce0008000f00 */
.L_x_185:
[----:B-1----:R1:W2:Y:S02]  /*8f00*/  SYNCS.PHASECHK.TRANS64.TRYWAIT P0, [R0+URZ], R2 ;  /* 0x00000002000075a7 */ /* 0x0022a400080011ff */
[----:B--2---:R-:W-:Y:S05]  /*8f10*/  @!P0 NANOSLEEP.SYNCS 0x989680 ;  /* 0x009896800000895d */ /* 0x004fea0003900000 */
[----:B------:R-:W2:Y:S02]  /*8f20*/  @!P0 SYNCS.PHASECHK.TRANS64 P0, [R0+URZ], R2 ;  /* 0x00000002000085a7 */ /* 0x000ea400080010ff */
[----:B--2---:R-:W-:Y:S05]  /*8f30*/  @!P0 BRA `(.L_x_185) ;  /* 0xfffffffc00f08947 */ /* 0x004fea000383ffff */
[----:B------:R-:W-:Y:S05]  /*8f40*/  BRA `(.L_x_186) ;  /* 0xffffffac00247947 */ /* 0x000fea000383ffff */
.L_x_63:
[----:B------:R-:W-:-:S07]  /*8f50*/  MOV R0, UR5 ;  /* 0x0000000500007c02 */ /* 0x000fce0008000f00 */
.L_x_187:
[----:B-1----:R1:W2:Y:S02]  /*8f60*/  SYNCS.PHASECHK.TRANS64.TRYWAIT P0, [R0+URZ], R2 ;  /* 0x00000002000075a7 */ /* 0x0022a400080011ff */
[----:B--2---:R-:W-:Y:S05]  /*8f70*/  @!P0 NANOSLEEP.SYNCS 0x989680 ;  /* 0x009896800000895d */ /* 0x004fea0003900000 */
[----:B------:R-:W2:Y:S02]  /*8f80*/  @!P0 SYNCS.PHASECHK.TRANS64 P0, [R0+URZ], R2 ;  /* 0x00000002000085a7 */ /* 0x000ea400080010ff */
[----:B--2---:R-:W-:Y:S05]  /*8f90*/  @!P0 BRA `(.L_x_187) ;  /* 0xfffffffc00f08947 */ /* 0x004fea000383ffff */
[----:B------:R-:W-:Y:S05]  /*8fa0*/  BRA `(.L_x_188) ;  /* 0xffffffac00347947 */ /* 0x000fea000383ffff */
.L_x_64:
[----:B------:R-:W-:-:S07]  /*8fb0*/  MOV R0, UR5 ;  /* 0x0000000500007c02 */ /* 0x000fce0008000f00 */
.L_x_189:
[----:B-1----:R1:W2:Y:S02]  /*8fc0*/  SYNCS.PHASECHK.TRANS64.TRYWAIT P0, [R0+URZ], R2 ;  /* 0x00000002000075a7 */ /* 0x0022a400080011ff */
[----:B--2---:R-:W-:Y:S05]  /*8fd0*/  @!P0 NANOSLEEP.SYNCS 0x989680 ;  /* 0x009896800000895d */ /* 0x004fea0003900000 */
[----:B------:R-:W2:Y:S02]  /*8fe0*/  @!P0 SYNCS.PHASECHK.TRANS64 P0, [R0+URZ], R2 ;  /* 0x00000002000085a7 */ /* 0x000ea400080010ff */
[----:B--2---:R-:W-:Y:S05]  /*8ff0*/  @!P0 BRA `(.L_x_189) ;  /* 0xfffffffc00f08947 */ /* 0x004fea000383ffff */
[----:B------:R-:W-:Y:S05]  /*9000*/  BRA `(.L_x_190) ;  /* 0xffffffac00447947 */ /* 0x000fea000383ffff */
.L_x_65:
[----:B------:R-:W-:-:S07]  /*9010*/  MOV R0, UR5 ;  /* 0x0000000500007c02 */ /* 0x000fce0008000f00 */
.L_x_191:
[----:B-1----:R1:W2:Y:S02]  /*9020*/  SYNCS.PHASECHK.TRANS64.TRYWAIT P0, [R0+URZ], R2 ;  /* 0x00000002000075a7 */ /* 0x0022a400080011ff */
[----:B--2---:R-:W-:Y:S05]  /*9030*/  @!P0 NANOSLEEP.SYNCS 0x989680 ;  /* 0x009896800000895d */ /* 0x004fea0003900000 */
[----:B------:R-:W2:Y:S02]  /*9040*/  @!P0 SYNCS.PHASECHK.TRANS64 P0, [R0+URZ], R2 ;  /* 0x00000002000085a7 */ /* 0x000ea400080010ff */
[----:B--2---:R-:W-:Y:S05]  /*9050*/  @!P0 BRA `(.L_x_191) ;  /* 0xfffffffc00f08947 */ /* 0x004fea000383ffff */
[----:B------:R-:W-:Y:S05]  /*9060*/  BRA `(.L_x_192) ;  /* 0xffffffac00547947 */ /* 0x000fea000383ffff */
.L_x_66:
[----:B------:R-:W-:-:S07]  /*9070*/  MOV R0, UR5 ;  /* 0x0000000500007c02 */ /* 0x000fce0008000f00 */
.L_x_193:
[----:B-1----:R1:W2:Y:S02]  /*9080*/  SYNCS.PHASECHK.TRANS64.TRYWAIT P0, [R0+URZ], R2 ;  /* 0x00000002000075a7 */ /* 0x0022a400080011ff */
[----:B--2---:R-:W-:Y:S05]  /*9090*/  @!P0 NANOSLEEP.SYNCS 0x989680 ;  /* 0x009896800000895d */ /* 0x004fea0003900000 */
[----:B------:R-:W2:Y:S02]  /*90a0*/  @!P0 SYNCS.PHASECHK.TRANS64 P0, [R0+URZ], R2 ;  /* 0x00000002000085a7 */ /* 0x000ea400080010ff */
[----:B--2---:R-:W-:Y:S05]  /*90b0*/  @!P0 BRA `(.L_x_193) ;  /* 0xfffffffc00f08947 */ /* 0x004fea000383ffff */
[----:B------:R-:W-:Y:S05]  /*90c0*/  BRA `(.L_x_194) ;  /* 0xffffffac00647947 */ /* 0x000fea000383ffff */
.L_x_67:
[----:B------:R-:W-:-:S07]  /*90d0*/  MOV R0, UR5 ;  /* 0x0000000500007c02 */ /* 0x000fce0008000f00 */
.L_x_195:
[----:B-1----:R1:W2:Y:S02]  /*90e0*/  SYNCS.PHASECHK.TRANS64.TRYWAIT P0, [R0+URZ], R2 ;  /* 0x00000002000075a7 */ /* 0x0022a400080011ff */
[----:B--2---:R-:W-:Y:S05]  /*90f0*/  @!P0 NANOSLEEP.SYNCS 0x989680 ;  /* 0x009896800000895d */ /* 0x004fea0003900000 */
[----:B------:R-:W2:Y:S02]  /*9100*/  @!P0 SYNCS.PHASECHK.TRANS64 P0, [R0+URZ], R2 ;  /* 0x00000002000085a7 */ /* 0x000ea400080010ff */
[----:B--2---:R-:W-:Y:S05]  /*9110*/  @!P0 BRA `(.L_x_195) ;  /* 0xfffffffc00f08947 */ /* 0x004fea000383ffff */
[----:B------:R-:W-:Y:S05]  /*9120*/  BRA `(.L_x_196) ;  /* 0xffffffac00747947 */ /* 0x000fea000383ffff */
.L_x_68:
[----:B------:R-:W-:-:S07]  /*9130*/  MOV R0, UR5 ;  /* 0x0000000500007c02 */ /* 0x000fce0008000f00 */
.L_x_197:
[----:B-1----:R1:W2:Y:S02]  /*9140*/  SYNCS.PHASECHK.TRANS64.TRYWAIT P0, [R0+URZ], R2 ;  /* 0x00000002000075a7 */ /* 0x0022a400080011ff */
[----:B--2---:R-:W-:Y:S05]  /*9150*/  @!P0 NANOSLEEP.SYNCS 0x989680 ;  /* 0x009896800000895d */ /* 0x004fea0003900000 */
[----:B------:R-:W2:Y:S02]  /*9160*/  @!P0 SYNCS.PHASECHK.TRANS64 P0, [R0+URZ], R2 ;  /* 0x00000002000085a7 */ /* 0x000ea400080010ff */
[----:B--2---:R-:W-:Y:S05]  /*9170*/  @!P0 BRA `(.L_x_197) ;  /* 0xfffffffc00f08947 */ /* 0x004fea000383ffff */
[----:B------:R-:W-:Y:S05]  /*9180*/  BRA `(.L_x_198) ;  /* 0xffffffac00847947 */ /* 0x000fea000383ffff */
.L_x_69:
[----:B------:R-:W-:-:S07]  /*9190*/  MOV R0, UR5 ;  /* 0x0000000500007c02 */ /* 0x000fce0008000f00 */
.L_x_199:
[----:B-1----:R1:W2:Y:S02]  /*91a0*/  SYNCS.PHASECHK.TRANS64.TRYWAIT P0, [R0+URZ], R2 ;  /* 0x00000002000075a7 */ /* 0x0022a400080011ff */
[----:B--2---:R-:W-:Y:S05]  /*91b0*/  @!P0 NANOSLEEP.SYNCS 0x989680 ;  /* 0x009896800000895d */ /* 0x004fea0003900000 */
[----:B------:R-:W2:Y:S02]  /*91c0*/  @!P0 SYNCS.PHASECHK.TRANS64 P0, [R0+URZ], R2 ;  /* 0x00000002000085a7 */ /* 0x000ea400080010ff */
[----:B--2---:R-:W-:Y:S05]  /*91d0*/  @!P0 BRA `(.L_x_199) ;  /* 0xfffffffc00f08947 */ /* 0x004fea000383ffff */
[----:B------:R-:W-:Y:S05]  /*91e0*/  BRA `(.L_x_200) ;  /* 0xffffffac00947947 */ /* 0x000fea000383ffff */
.L_x_70:
[----:B------:R-:W-:-:S07]  /*91f0*/  MOV R0, UR5 ;  /* 0x0000000500007c02 */ /* 0x000fce0008000f00 */
.L_x_201:
[----:B-1----:R1:W2:Y:S02]  /*9200*/  SYNCS.PHASECHK.TRANS64.TRYWAIT P0, [R0+URZ], R2 ;  /* 0x00000002000075a7 */ /* 0x0022a400080011ff */
[----:B--2---:R-:W-:Y:S05]  /*9210*/  @!P0 NANOSLEEP.SYNCS 0x989680 ;  /* 0x009896800000895d */ /* 0x004fea0003900000 */
[----:B------:R-:W2:Y:S02]  /*9220*/  @!P0 SYNCS.PHASECHK.TRANS64 P0, [R0+URZ], R2 ;  /* 0x00000002000085a7 */ /* 0x000ea400080010ff */
[----:B--2---:R-:W-:Y:S05]  /*9230*/  @!P0 BRA `(.L_x_201) ;  /* 0xfffffffc00f08947 */ /* 0x004fea000383ffff */
[----:B------:R-:W-:Y:S05]  /*9240*/  BRA `(.L_x_202) ;  /* 0xffffffac00a47947 */ /* 0x000fea000383ffff */
.L_x_71:
[----:B------:R-:W-:-:S07]  /*9250*/  MOV R0, UR5 ;  /* 0x0000000500007c02 */ /* 0x000fce0008000f00 */
.L_x_203:
[----:B-1----:R1:W2:Y:S02]  /*9260*/  SYNCS.PHASECHK.TRANS64.TRYWAIT P0, [R0+URZ], R2 ;  /* 0x00000002000075a7 */ /* 0x0022a400080011ff */
[----:B--2---:R-:W-:Y:S05]  /*9270*/  @!P0 NANOSLEEP.SYNCS 0x989680 ;  /* 0x009896800000895d */ /* 0x004fea0003900000 */
[----:B------:R-:W2:Y:S02]  /*9280*/  @!P0 SYNCS.PHASECHK.TRANS64 P0, [R0+URZ], R2 ;  /* 0x00000002000085a7 */ /* 0x000ea400080010ff */
[----:B--2---:R-:W-:Y:S05]  /*9290*/  @!P0 BRA `(.L_x_203) ;  /* 0xfffffffc00f08947 */ /* 0x004fea000383ffff */
[----:B------:R-:W-:Y:S05]  /*92a0*/  BRA `(.L_x_204) ;  /* 0xffffffac00b47947 */ /* 0x000fea000383ffff */
.L_x_72:
[----:B------:R-:W-:-:S07]  /*92b0*/  MOV R0, UR5 ;  /* 0x0000000500007c02 */ /* 0x000fce0008000f00 */
.L_x_205:
[----:B-1----:R1:W2:Y:S02]  /*92c0*/  SYNCS.PHASECHK.TRANS64.TRYWAIT P0, [R0+URZ], R2 ;  /* 0x00000002000075a7 */ /* 0x0022a400080011ff */
[----:B--2---:R-:W-:Y:S05]  /*92d0*/  @!P0 NANOSLEEP.SYNCS 0x989680 ;  /* 0x009896800000895d */ /* 0x004fea0003900000 */
[----:B------:R-:W2:Y:S02]  /*92e0*/  @!P0 SYNCS.PHASECHK.TRANS64 P0, [R0+URZ], R2 ;  /* 0x00000002000085a7 */ /* 0x000ea400080010ff */
[----:B--2---:R-:W-:Y:S05]  /*92f0*/  @!P0 BRA `(.L_x_205) ;  /* 0xfffffffc00f08947 */ /* 0x004fea000383ffff */
[----:B------:R-:W-:Y:S05]  /*9300*/  BRA `(.L_x_206) ;  /* 0xffffffac00c47947 */ /* 0x000fea000383ffff */
.L_x_73:
[----:B------:R-:W-:-:S07]  /*9310*/  MOV R0, UR5 ;  /* 0x0000000500007c02 */ /* 0x000fce0008000f00 */
.L_x_207:
[----:B-1----:R1:W2:Y:S02]  /*9320*/  SYNCS.PHASECHK.TRANS64.TRYWAIT P0, [R0+URZ], R2 ;  /* 0x00000002000075a7 */ /* 0x0022a400080011ff */
[----:B--2---:R-:W-:Y:S05]  /*9330*/  @!P0 NANOSLEEP.SYNCS 0x989680 ;  /* 0x009896800000895d */ /* 0x004fea0003900000 */
[----:B------:R-:W2:Y:S02]  /*9340*/  @!P0 SYNCS.PHASECHK.TRANS64 P0, [R0+URZ], R2 ;  /* 0x00000002000085a7 */ /* 0x000ea400080010ff */
[----:B--2---:R-:W-:Y:S05]  /*9350*/  @!P0 BRA `(.L_x_207) ;  /* 0xfffffffc00f08947 */ /* 0x004fea000383ffff */
[----:B------:R-:W-:Y:S05]  /*9360*/  BRA `(.L_x_208) ;  /* 0xffffffac00d47947 */ /* 0x000fea000383ffff */
.L_x_74:
[----:B------:R-:W-:-:S07]  /*9370*/  MOV R0, UR5 ;  /* 0x0000000500007c02 */ /* 0x000fce0008000f00 */
.L_x_209:
[----:B-1----:R1:W2:Y:S02]  /*9380*/  SYNCS.PHASECHK.TRANS64.TRYWAIT P0, [R0+URZ], R2 ;  /* 0x00000002000075a7 */ /* 0x0022a400080011ff */
[----:B--2---:R-:W-:Y:S05]  /*9390*/  @!P0 NANOSLEEP.SYNCS 0x989680 ;  /* 0x009896800000895d */ /* 0x004fea0003900000 */
[----:B------:R-:W2:Y:S02]  /*93a0*/  @!P0 SYNCS.PHASECHK.TRANS64 P0, [R0+URZ], R2 ;  /* 0x00000002000085a7 */ /* 0x000ea400080010ff */
[----:B--2---:R-:W-:Y:S05]  /*93b0*/  @!P0 BRA `(.L_x_209) ;  /* 0xfffffffc00f08947 */ /* 0x004fea000383ffff */
[----:B------:R-:W-:Y:S05]  /*93c0*/  BRA `(.L_x_210) ;  /* 0xffffffac00e47947 */ /* 0x000fea000383ffff */
.L_x_75:
[----:B------:R-:W-:-:S07]  /*93d0*/  MOV R0, UR5 ;  /* 0x0000000500007c02 */ /* 0x000fce0008000f00 */
.L_x_211:
[----:B-1----:R1:W2:Y:S02]  /*93e0*/  SYNCS.PHASECHK.TRANS64.TRYWAIT P0, [R0+URZ], R2 ;  /* 0x00000002000075a7 */ /* 0x0022a400080011ff */
[----:B--2---:R-:W-:Y:S05]  /*93f0*/  @!P0 NANOSLEEP.SYNCS 0x989680 ;  /* 0x009896800000895d */ /* 0x004fea0003900000 */
[----:B------:R-:W2:Y:S02]  /*9400*/  @!P0 SYNCS.PHASECHK.TRANS64 P0, [R0+URZ], R2 ;  /* 0x00000002000085a7 */ /* 0x000ea400080010ff */
[----:B--2---:R-:W-:Y:S05]  /*9410*/  @!P0 BRA `(.L_x_211) ;  /* 0xfffffffc00f08947 */ /* 0x004fea000383ffff */
[----:B------:R-:W-:Y:S05]  /*9420*/  BRA `(.L_x_212) ;  /* 0xffffffac00f47947 */ /* 0x000fea000383ffff */
.L_x_78:
[----:B------:R-:W-:-:S07]  /*9430*/  MOV R4, UR4 ;  /* 0x0000000400047c02 */ /* 0x000fce0008000f00 */
.L_x_213:
[----:B--2---:R2:W3:Y:S02]  /*9440*/  SYNCS.PHASECHK.TRANS64.TRYWAIT P1, [R4+URZ+0x268], R6 ;  /* 0x00026806040075a7 */ /* 0x0044e400080211ff */
[----:B---3--:R-:W-:Y:S05]  /*9450*/  @!P1 NANOSLEEP.SYNCS 0x989680 ;  /* 0x009896800000995d */ /* 0x008fea0003900000 */
[----:B------:R-:W3:Y:S02]  /*9460*/  @!P1 SYNCS.PHASECHK.TRANS64 P1, [R4+URZ+0x268], R6 ;  /* 0x00026806040095a7 */ /* 0x000ee400080210ff */
[----:B---3--:R-:W-:Y:S05]  /*9470*/  @!P1 BRA `(.L_x_213) ;  /* 0xfffffffc00f09947 */ /* 0x008fea000383ffff */
[----:B------:R-:W-:Y:S05]  /*9480*/  BRA `(.L_x_214) ;  /* 0xffffffb000647947 */ /* 0x000fea000383ffff */
.L_x_79:
[----:B--2---:R-:W-:-:S07]  /*9490*/  MOV R4, UR4 ;  /* 0x0000000400047c02 */ /* 0x004fce0008000f00 */
.L_x_215:
[----:B--2---:R2:W3:Y:S02]  /*94a0*/  SYNCS.PHASECHK.TRANS64.TRYWAIT P1, [R4+URZ+0x260], R5 ;  /* 0x00026005040075a7 */ /* 0x0044e400080211ff */
[----:B---3--:R-:W-:Y:S05]  /*94b0*/  @!P1 NANOSLEEP.SYNCS 0x989680 ;  /* 0x009896800000995d */ /* 0x008fea0003900000 */
[----:B------:R-:W3:Y:S02]  /*94c0*/  @!P1 SYNCS.PHASECHK.TRANS64 P1, [R4+URZ+0x260], R5 ;  /* 0x00026005040095a7 */ /* 0x000ee400080210ff */
[----:B---3--:R-:W-:Y:S05]  /*94d0*/  @!P1 BRA `(.L_x_215) ;  /* 0xfffffffc00f09947 */ /* 0x008fea000383ffff */
[----:B------:R-:W-:Y:S05]  /*94e0*/  BRA `(.L_x_216) ;  /* 0xffffffb0006c7947 */ /* 0x000fea000383ffff */
.L_x_89:
[----:B--2---:R-:W-:-:S04]  /*94f0*/  MOV R5, UR5 ;  /* 0x0000000500057c02 */ /* 0x004fc80008000f00 */
[----:B------:R2:W3:Y:S03]  /*9500*/  SYNCS.PHASECHK.TRANS64.TRYWAIT P0, [R5+URZ+0x8], R6 ;  /* 0x00000806050075a7 */ /* 0x0004e600080011ff */
[----:B---3--:R-:W-:Y:S05]  /*9510*/  @!P0 NANOSLEEP.SYNCS 0x989680 ;  /* 0x009896800000895d */ /* 0x008fea0003900000 */
[----:B------:R-:W3:Y:S02]  /*9520*/  @!P0 SYNCS.PHASECHK.TRANS64 P0, [R5+URZ+0x8], R6 ;  /* 0x00000806050085a7 */ /* 0x000ee400080010ff */
[----:B---3--:R-:W-:Y:S05]  /*9530*/  @!P0 BRA `(.L_x_89) ;  /* 0xfffffffc00ec8947 */ /* 0x008fea000383ffff */
[----:B------:R-:W-:Y:S05]  /*9540*/  BRA `(.L_x_88) ;  /* 0xffffffb400387947 */ /* 0x000fea000383ffff */
.L_x_91:
[----:B------:R-:W-:Y:S01]  /*9550*/  BSSY B0, `(.L_x_217) ;  /* 0x0000006000007945 */ /* 0x000fe20003800000 */
[----:B------:R-:W-:-:S07]  /*9560*/  MOV R15, 0xffffffff ;  /* 0xffffffff000f7802 */ /* 0x000fce0000000f00 */
[----:B-12--5:R-:W-:Y:S05]  /*9570*/  WARPSYNC.COLLECTIVE R15, `(.L_x_218) ;  /* 0x000000000f0c7348 */ /* 0x026fea0003c00000 */
[----:B------:R-:W-:Y:S02]  /*9580*/  ELECT P6, UR79, PT ;  /* 0x00000000004f782f */ /* 0x000fe400038c0000 */
[----:B------:R-:W-:Y:S01]  /*9590*/  MOV R14, UR79 ;  /* 0x0000004f000e7c02 */ /* 0x000fe20008000f00 */
[----:B-12--5:R-:W-:Y:S10]  /*95a0*/  ENDCOLLECTIVE ;  /* 0x000000000000791b */ /* 0x026ff40003800000 */
.L_x_218:
[----:B------:R-:W-:Y:S05]  /*95b0*/  BSYNC B0 ;  /* 0x0000000000007941 */ /* 0x000fea0003800000 */
.L_x_217:
[----:B------:R-:W-:Y:S01]  /*95c0*/  PLOP3.LUT P0, PT, P6, PT, PT, 0x80, 0x8 ;  /* 0x000000000008781c */ /* 0x000fe2000370f070 */
[----:B------:R-:W-:-:S12]  /*95d0*/  BRA `(.L_x_219) ;  /* 0xffffffb400647947 */ /* 0x000fd8000383ffff */
.L_x_93:
[----:B--2---:R-:W-:-:S04]  /*95e0*/  MOV R3, UR5 ;  /* 0x0000000500037c02 */ /* 0x004fc80008000f00 */
[----:B------:R2:W3:Y:S03]  /*95f0*/  SYNCS.PHASECHK.TRANS64.TRYWAIT P0, [R3+URZ+0x8], R4 ;  /* 0x00000804030075a7 */ /* 0x0004e600080011ff */
[----:B---3--:R-:W-:Y:S05]  /*9600*/  @!P0 NANOSLEEP.SYNCS 0x989680 ;  /* 0x009896800000895d */ /* 0x008fea0003900000 */
[----:B------:R-:W3:Y:S02]  /*9610*/  @!P0 SYNCS.PHASECHK.TRANS64 P0, [R3+URZ+0x8], R4 ;  /* 0x00000804030085a7 */ /* 0x000ee400080010ff */
[----:B---3--:R-:W-:Y:S05]  /*9620*/  @!P0 BRA `(.L_x_93) ;  /* 0xfffffffc00ec8947 */ /* 0x008fea000383ffff */
[----:B------:R-:W-:Y:S05]  /*9630*/  BRA `(.L_x_92) ;  /* 0xffffffb400687947 */ /* 0x000fea000383ffff */
.L_x_94:
[----:B------:R-:W-:-:S07]  /*9640*/  MOV R4, UR17 ;  /* 0x0000001100047c02 */ /* 0x000fce0008000f00 */
.L_x_220:
[----:B-1----:R1:W2:Y:S02]  /*9650*/  SYNCS.PHASECHK.TRANS64.TRYWAIT P0, [R4+URZ+0x260], R5 ;  /* 0x00026005040075a7 */ /* 0x0022a400080011ff */
[----:B--2---:R-:W-:Y:S05]  /*9660*/  @!P0 NANOSLEEP.SYNCS 0x989680 ;  /* 0x009896800000895d */ /* 0x004fea0003900000 */
[----:B------:R-:W2:Y:S02]  /*9670*/  @!P0 SYNCS.PHASECHK.TRANS64 P0, [R4+URZ+0x260], R5 ;  /* 0x00026005040085a7 */ /* 0x000ea400080010ff */
[----:B--2---:R-:W-:Y:S05]  /*9680*/  @!P0 BRA `(.L_x_220) ;  /* 0xfffffffc00f08947 */ /* 0x004fea000383ffff */
[----:B------:R-:W-:Y:S05]  /*9690*/  BRA `(.L_x_221) ;  /* 0xffffffb800547947 */ /* 0x000fea000383ffff */
.L_x_96:
[----:B------:R-:W-:-:S07]  /*96a0*/  MOV R4, UR22 ;  /* 0x0000001600047c02 */ /* 0x000fce0008000f00 */
.L_x_222:
[----:B-1----:R1:W2:Y:S02]  /*96b0*/  SYNCS.PHASECHK.TRANS64.TRYWAIT P0, [R4+URZ+0x280], R5 ;  /* 0x00028005040075a7 */ /* 0x0022a400080011ff */
[----:B--2---:R-:W-:Y:S05]  /*96c0*/  @!P0 NANOSLEEP.SYNCS 0x989680 ;  /* 0x009896800000895d */ /* 0x004fea0003900000 */
[----:B------:R-:W2:Y:S02]  /*96d0*/  @!P0 SYNCS.PHASECHK.TRANS64 P0, [R4+URZ+0x280], R5 ;  /* 0x00028005040085a7 */ /* 0x000ea400080010ff */
[----:B--2---:R-:W-:Y:S05]  /*96e0*/  @!P0 BRA `(.L_x_222) ;  /* 0xfffffffc00f08947 */ /* 0x004fea000383ffff */
[----:B------:R-:W-:Y:S05]  /*96f0*/  BRA `(.L_x_95) ;  /* 0xffffffb800747947 */ /* 0x000fea000383ffff */
.L_x_100:
[----:B-1----:R-:W-:Y:S07]  /*9700*/  MOV R4, UR10 ;  /* 0x0000000a00047c02 */ /* 0x002fee0008000f00 */
.L_x_223:
[----:B-1----:R1:W2:Y:S02]  /*9710*/  SYNCS.PHASECHK.TRANS64.TRYWAIT P0, [R4+URZ], R6 ;  /* 0x00000006040075a7 */ /* 0x0022a400080011ff */
[----:B--2---:R-:W-:Y:S05]  /*9720*/  @!P0 NANOSLEEP.SYNCS 0x989680 ;  /* 0x009896800000895d */ /* 0x004fea0003900000 */
[----:B------:R-:W2:Y:S02]  /*9730*/  @!P0 SYNCS.PHASECHK.TRANS64 P0, [R4+URZ], R6 ;  /* 0x00000006040085a7 */ /* 0x000ea400080010ff */
[----:B--2---:R-:W-:Y:S05]  /*9740*/  @!P0 BRA `(.L_x_223) ;  /* 0xfffffffc00f08947 */ /* 0x004fea000383ffff */
[----:B------:R-:W-:Y:S05]  /*9750*/  BRA `(.L_x_99) ;  /* 0xffffffb800987947 */ /* 0x000fea000383ffff */
.L_x_104:
[----:B--2---:R-:W-:-:S07]  /*9760*/  MOV R0, UR4 ;  /* 0x0000000400007c02 */ /* 0x004fce0008000f00 */
.L_x_224:
[----:B-1----:R1:W2:Y:S02]  /*9770*/  SYNCS.PHASECHK.TRANS64.TRYWAIT P0, [R0+URZ], R2 ;  /* 0x00000002000075a7 */ /* 0x0022a400080011ff */
[----:B--2---:R-:W-:Y:S05]  /*9780*/  @!P0 NANOSLEEP.SYNCS 0x989680 ;  /* 0x009896800000895d */ /* 0x004fea0003900000 */
[----:B------:R-:W2:Y:S02]  /*9790*/  @!P0 SYNCS.PHASECHK.TRANS64 P0, [R0+URZ], R2 ;  /* 0x00000002000085a7 */ /* 0x000ea400080010ff */
[----:B--2---:R-:W-:Y:S05]  /*97a0*/  @!P0 BRA `(.L_x_224) ;  /* 0xfffffffc00f08947 */ /* 0x004fea000383ffff */
[----:B------:R-:W-:Y:S05]  /*97b0*/  BRA `(.L_x_225) ;  /* 0xffffffbc00707947 */ /* 0x000fea000383ffff */
.L_x_107:
[----:B------:R-:W-:-:S07]  /*97c0*/  MOV R0, UR17 ;  /* 0x0000001100007c02 */ /* 0x000fce0008000f00 */
.L_x_226:
[----:B-1----:R1:W2:Y:S02]  /*97d0*/  SYNCS.PHASECHK.TRANS64.TRYWAIT P1, [R0+URZ+0x290], R2 ;  /* 0x00029002000075a7 */ /* 0x0022a400080211ff */
[----:B--2---:R-:W-:Y:S05]  /*97e0*/  @!P1 NANOSLEEP.SYNCS 0x989680 ;  /* 0x009896800000995d */ /* 0x004fea0003900000 */
[----:B------:R-:W2:Y:S02]  /*97f0*/  @!P1 SYNCS.PHASECHK.TRANS64 P1, [R0+URZ+0x290], R2 ;  /* 0x00029002000095a7 */ /* 0x000ea400080210ff */
[----:B--2---:R-:W-:Y:S05]  /*9800*/  @!P1 BRA `(.L_x_226) ;  /* 0xfffffffc00f09947 */ /* 0x004fea000383ffff */
[----:B------:R-:W-:Y:S05]  /*9810*/  BRA `(.L_x_227) ;  /* 0xffffffbc00bc7947 */ /* 0x000fea000383ffff */
.L_x_112:
[----:B------:R-:W-:Y:S07]  /*9820*/  MOV R0, UR19 ;  /* 0x0000001300007c02 */ /* 0x000fee0008000f00 */
.L_x_228:
[----:B-1----:R1:W2:Y:S02]  /*9830*/  SYNCS.PHASECHK.TRANS64.TRYWAIT P0, [R0+URZ+0x260], R3 ;  /* 0x00026003000075a7 */ /* 0x0022a400080011ff */
[----:B--2---:R-:W-:Y:S05]  /*9840*/  @!P0 NANOSLEEP.SYNCS 0x989680 ;  /* 0x009896800000895d */ /* 0x004fea0003900000 */
[----:B------:R-:W2:Y:S02]  /*9850*/  @!P0 SYNCS.PHASECHK.TRANS64 P0, [R0+URZ+0x260], R3 ;  /* 0x00026003000085a7 */ /* 0x000ea400080010ff */
[----:B--2---:R-:W-:Y:S05]  /*9860*/  @!P0 BRA `(.L_x_228) ;  /* 0xfffffffc00f08947 */ /* 0x004fea000383ffff */
[----:B------:R-:W-:Y:S05]  /*9870*/  BRA `(.L_x_229) ;  /* 0xffffffc000e87947 */ /* 0x000fea000383ffff */
.L_x_115:
[----:B------:R-:W-:Y:S07]  /*9880*/  MOV R0, UR19 ;  /* 0x0000001300007c02 */ /* 0x000fee0008000f00 */
.L_x_230:
[----:B-1----:R1:W2:Y:S02]  /*9890*/  SYNCS.PHASECHK.TRANS64.TRYWAIT P0, [R0+URZ+0x258], R8 ;  /* 0x00025808000075a7 */ /* 0x0022a400080011ff */
[----:B--2---:R-:W-:Y:S05]  /*98a0*/  @!P0 NANOSLEEP.SYNCS 0x989680 ;  /* 0x009896800000895d */ /* 0x004fea0003900000 */
[----:B------:R-:W2:Y:S02]  /*98b0*/  @!P0 SYNCS.PHASECHK.TRANS64 P0, [R0+URZ+0x258], R8 ;  /* 0x00025808000085a7 */ /* 0x000ea400080010ff */
[----:B--2---:R-:W-:Y:S05]  /*98c0*/  @!P0 BRA `(.L_x_230) ;  /* 0xfffffffc00f08947 */ /* 0x004fea000383ffff */
[----:B------:R-:W-:Y:S05]  /*98d0*/  BRA `(.L_x_114) ;  /* 0xffffffc800487947 */ /* 0x000fea000383ffff */
.L_x_118:
[----:B-1----:R-:W-:Y:S07]  /*98e0*/  MOV R0, UR19 ;  /* 0x0000001300007c02 */ /* 0x002fee0008000f00 */
.L_x_231:
[----:B-1----:R1:W2:Y:S02]  /*98f0*/  SYNCS.PHASECHK.TRANS64.TRYWAIT P2, [R0+URZ+0x248], R3 ;  /* 0x00024803000075a7 */ /* 0x0022a400080411ff */
[----:B--2---:R-:W-:Y:S05]  /*9900*/  @!P2 NANOSLEEP.SYNCS 0x989680 ;  /* 0x009896800000a95d */ /* 0x004fea0003900000 */
[----:B------:R-:W2:Y:S02]  /*9910*/  @!P2 SYNCS.PHASECHK.TRANS64 P2, [R0+URZ+0x248], R3 ;  /* 0x000248030000a5a7 */ /* 0x000ea400080410ff */
[----:B--2---:R-:W-:Y:S05]  /*9920*/  @!P2 BRA `(.L_x_231) ;  /* 0xfffffffc00f0a947 */ /* 0x004fea000383ffff */
[----:B------:R-:W-:Y:S05]  /*9930*/  BRA `(.L_x_232) ;  /* 0xffffffc800a47947 */ /* 0x000fea000383ffff */
.L_x_121:
[----:B------:R-:W-:Y:S07]  /*9940*/  MOV R0, UR44 ;  /* 0x0000002c00007c02 */ /* 0x000fee0008000f00 */
.L_x_233:
[----:B-1----:R1:W2:Y:S02]  /*9950*/  SYNCS.PHASECHK.TRANS64.TRYWAIT P0, [R0+URZ+0x260], R2 ;  /* 0x00026002000075a7 */ /* 0x0022a400080011ff */
[----:B--2---:R-:W-:Y:S05]  /*9960*/  @!P0 NANOSLEEP.SYNCS 0x989680 ;  /* 0x009896800000895d */ /* 0x004fea0003900000 */
[----:B------:R-:W2:Y:S02]  /*9970*/  @!P0 SYNCS.PHASECHK.TRANS64 P0, [R0+URZ+0x260], R2 ;  /* 0x00026002000085a7 */ /* 0x000ea400080010ff */
[----:B--2---:R-:W-:Y:S05]  /*9980*/  @!P0 BRA `(.L_x_233) ;  /* 0xfffffffc00f08947 */ /* 0x004fea000383ffff */
[----:B------:R-:W-:Y:S05]  /*9990*/  BRA `(.L_x_234) ;  /* 0xffffffd000307947 */ /* 0x000fea000383ffff */
.L_x_132:
[----:B-1----:R-:W-:Y:S04]  /*99a0*/  MOV R3, UR44 ;  /* 0x0000002c00037c02 */ /* 0x002fe80008000f00 */
[----:B------:R1:W2:Y:S03]  /*99b0*/  SYNCS.PHASECHK.TRANS64.TRYWAIT P1, [R3+URZ+0x240], R4 ;  /* 0x00024004030075a7 */ /* 0x0002a600080211ff */
[----:B--2---:R-:W-:Y:S05]  /*99c0*/  @!P1 NANOSLEEP.SYNCS 0x989680 ;  /* 0x009896800000995d */ /* 0x004fea0003900000 */
[----:B------:R-:W2:Y:S02]  /*99d0*/  @!P1 SYNCS.PHASECHK.TRANS64 P1, [R3+URZ+0x240], R4 ;  /* 0x00024004030095a7 */ /* 0x000ea400080210ff */
[----:B--2---:R-:W-:Y:S05]  /*99e0*/  @!P1 BRA `(.L_x_132) ;  /* 0xfffffffc00ec9947 */ /* 0x004fea000383ffff */
[----:B------:R-:W-:Y:S05]  /*99f0*/  BRA `(.L_x_131) ;  /* 0xffffffdc00707947 */ /* 0x000fea000383ffff */
.L_x_134:
[----:B-1----:R1:W2:Y:S02]  /*9a00*/  SYNCS.PHASECHK.TRANS64.TRYWAIT P1, [R90+URZ+0x270], R0 ;  /* 0x000270005a0075a7 */ /* 0x0022a400080211ff */
[----:B--2---:R-:W-:Y:S05]  /*9a10*/  @!P1 NANOSLEEP.SYNCS 0x989680 ;  /* 0x009896800000995d */ /* 0x004fea0003900000 */
[----:B------:R-:W2:Y:S02]  /*9a20*/  @!P1 SYNCS.PHASECHK.TRANS64 P1, [R90+URZ+0x270], R0 ;  /* 0x000270005a0095a7 */ /* 0x000ea400080210ff */
[----:B--2---:R-:W-:Y:S05]  /*9a30*/  @!P1 BRA `(.L_x_134) ;  /* 0xfffffffc00f09947 */ /* 0x004fea000383ffff */
[----:B------:R-:W-:Y:S05]  /*9a40*/  BRA `(.L_x_133) ;  /* 0xffffffdc00b07947 */ /* 0x000fea000383ffff */
        .weak           $__internal_0_$__cuda_sm10x_tcgen05_guardrail_trap_col_being_dealloced_not_returned_by_alloc
        .type           $__internal_0_$__cuda_sm10x_tcgen05_guardrail_trap_col_being_dealloced_not_returned_by_alloc,@function
        .size           $__internal_0_$__cuda_sm10x_tcgen05_guardrail_trap_col_being_dealloced_not_returned_by_alloc,($__internal_1_$__cuda_sm10x_tcgen05_guardrail_trap_phase_invalid_during_alloc - $__internal_0_$__cuda_sm10x_tcgen05_guardrail_trap_col_being_dealloced_not_returned_by_alloc)
$__internal_0_$__cuda_sm10x_tcgen05_guardrail_trap_col_being_dealloced_not_returned_by_alloc:
[----:B------:R-:W-:Y:S05]  /*9a50*/  BPT.TRAP 0x1 ;  /* 0x000000040000795c */ /* 0x000fea0000300000 */
[----:B------:R-:W-:-:S04]  /*9a60*/  HFMA2 R3, -RZ, RZ, 0, 0 ;  /* 0x00000000ff037431 */ /* 0x000fc800000001ff */
[----:B------:R-:W-:Y:S05]  /*9a70*/  RET.REL.NODEC R2 `(_ZN7cutlass13device_kernelINS_4conv6kernel13ConvUniversalINS1_16ConvProblemShapeILNS1_8OperatorE0ELi2EEENS1_10collective14CollectiveConvINS1_47MainloopSm100TmaUmmaWarpSpecializedImplicitGemmILS5_0ELi36ELi2ELi1ELi2EN4cute5tupleIJNSA_1CILi2EEENSC_ILi1EEESE_EEEEENSB_IJNSC_ILi128EEENSC_ILi64EEENSB_IJSI_EEEEEENS_12float_e4m3_tESL_NSA_8TiledMMAINSA_8MMA_AtomIJNSA_10MMA_TraitsINSA_25SM100_MMA_F8F6F4_2x1SM_SSEJSL_SL_fSH_SI_NSA_17integral_constantINSA_4UMMA5MajorELSS_0EEEST_NSQ_INSR_7ScaleInELSU_0EEESV_EEEEEENSA_6LayoutINSB_IJSE_SE_SE_EEENSB_IJNSC_ILi0EEES10_S10_EEEEENSB_IJNSA_10UnderscoreES13_S13_EEEEENS7_6detail27Sm100ImplicitGemmTileTraitsINSA_25SM100_TMA_2SM_LOAD_IM2COLENSA_14ComposedLayoutINSA_7SwizzleILi2ELi4ELi3EEENSA_18smem_ptr_flag_bitsILi8EEENSY_INSB_IJNSC_ILi8EEESI_EEENSB_IJSI_SE_EEEEEEEvEENS17_INSA_18SM100_TMA_2SM_LOADES1I_vEEEENS_8epilogue10collective18CollectiveEpilogueINS1N_23Sm100TmaWarpSpecializedILi1ELi1ELi32ELb0ELb0EEEJNSB_IJSI_SI_SJ_EEENSB_IJNSY_ISI_SE_EES1T_EEESL_NSB_IJNSB_IJlllEEESE_S10_EEESL_S1W_NS1N_6fusion15FusionCallbacksIS1R_NS1X_17LinearCombinationISL_fSL_fLNS_15FloatRoundStyleE2EEES1S_S1U_JEEENSA_5SM1004TMEM4LOAD26SM100_TMEM_LOAD_32dp32b32xENSA_20SM90_TMA_LOAD_IM2COLES1I_NSA_39AutoVectorizingCopyWithAssumedAlignmentILi128EEENSA_21SM90_TMA_STORE_IM2COLES1I_S29_S29_EEEvvEEEEvNT_6ParamsE) ;  /* 0xffffff6402607950 */ /* 0x000fea0003c3ffff */
        .weak           $__internal_1_$__cuda_sm10x_tcgen05_guardrail_trap_phase_invalid_during_alloc
        .type           $__internal_1_$__cuda_sm10x_tcgen05_guardrail_trap_phase_invalid_during_alloc,@function
        .size           $__internal_1_$__cuda_sm10x_tcgen05_guardrail_trap_phase_invalid_during_alloc,($__internal_2_$__cuda_sm10x_tcgen05_guardrail_trap_unallocated_columns_being_dealloced - $__internal_1_$__cuda_sm10x_tcgen05_guardrail_trap_phase_invalid_during_alloc)
$__internal_1_$__cuda_sm10x_tcgen05_guardrail_trap_phase_invalid_during_alloc:
[----:B------:R-:W-:Y:S05]  /*9a80*/  BPT.TRAP 0x1 ;  /* 0x000000040000795c */ /* 0x000fea0000300000 */
[----:B------:R-:W-:-:S04]  /*9a90*/  MOV R5, 0x0 ;  /* 0x0000000000057802 */ /* 0x000fc80000000f00 */
[----:B------:R-:W-:Y:S05]  /*9aa0*/  RET.REL.NODEC R4 `(_ZN7cutlass13device_kernelINS_4conv6kernel13ConvUniversalINS1_16ConvProblemShapeILNS1_8OperatorE0ELi2EEENS1_10collective14CollectiveConvINS1_47MainloopSm100TmaUmmaWarpSpecializedImplicitGemmILS5_0ELi36ELi2ELi1ELi2EN4cute5tupleIJNSA_1CILi2EEENSC_ILi1EEESE_EEEEENSB_IJNSC_ILi128EEENSC_ILi64EEENSB_IJSI_EEEEEENS_12float_e4m3_tESL_NSA_8TiledMMAINSA_8MMA_AtomIJNSA_10MMA_TraitsINSA_25SM100_MMA_F8F6F4_2x1SM_SSEJSL_SL_fSH_SI_NSA_17integral_constantINSA_4UMMA5MajorELSS_0EEEST_NSQ_INSR_7ScaleInELSU_0EEESV_EEEEEENSA_6LayoutINSB_IJSE_SE_SE_EEENSB_IJNSC_ILi0EEES10_S10_EEEEENSB_IJNSA_10UnderscoreES13_S13_EEEEENS7_6detail27Sm100ImplicitGemmTileTraitsINSA_25SM100_TMA_2SM_LOAD_IM2COLENSA_14ComposedLayoutINSA_7SwizzleILi2ELi4ELi3EEENSA_18smem_ptr_flag_bitsILi8EEENSY_INSB_IJNSC_ILi8EEESI_EEENSB_IJSI_SE_EEEEEEEvEENS17_INSA_18SM100_TMA_2SM_LOADES1I_vEEEENS_8epilogue10collective18CollectiveEpilogueINS1N_23Sm100TmaWarpSpecializedILi1ELi1ELi32ELb0ELb0EEEJNSB_IJSI_SI_SJ_EEENSB_IJNSY_ISI_SE_EES1T_EEESL_NSB_IJNSB_IJlllEEESE_S10_EEESL_S1W_NS1N_6fusion15FusionCallbacksIS1R_NS1X_17LinearCombinationISL_fSL_fLNS_15FloatRoundStyleE2EEES1S_S1U_JEEENSA_5SM1004TMEM4LOAD26SM100_TMEM_LOAD_32dp32b32xENSA_20SM90_TMA_LOAD_IM2COLES1I_NSA_39AutoVectorizingCopyWithAssumedAlignmentILi128EEENSA_21SM90_TMA_STORE_IM2COLES1I_S29_S29_EEEvvEEEEvNT_6ParamsE) ;  /* 0xffffff6404547950 */ /* 0x000fea0003c3ffff */
        .weak           $__internal_2_$__cuda_sm10x_tcgen05_guardrail_trap_unallocated_columns_being_dealloced
        .type           $__internal_2_$__cuda_sm10x_tcgen05_guardrail_trap_unallocated_columns_being_dealloced,@function
        .size           $__internal_2_$__cuda_sm10x_tcgen05_guardrail_trap_unallocated_columns_being_dealloced,(.L_x_236 - $__internal_2_$__cuda_sm10x_tcgen05_guardrail_trap_unallocated_columns_being_dealloced)
$__internal_2_$__cuda_sm10x_tcgen05_guardrail_trap_unallocated_columns_being_dealloced:
[----:B------:R-:W-:Y:S05]  /*9ab0*/  BPT.TRAP 0x1 ;  /* 0x000000040000795c */ /* 0x000fea0000300000 */
[----:B------:R-:W-:-:S04]  /*9ac0*/  HFMA2 R3, -RZ, RZ, 0, 0 ;  /* 0x00000000ff037431 */ /* 0x000fc800000001ff */
[----:B------:R-:W-:Y:S05]  /*9ad0*/  RET.REL.NODEC R2 `(_ZN7cutlass13device_kernelINS_4conv6kernel13ConvUniversalINS1_16ConvProblemShapeILNS1_8OperatorE0ELi2EEENS1_10collective14CollectiveConvINS1_47MainloopSm100TmaUmmaWarpSpecializedImplicitGemmILS5_0ELi36ELi2ELi1ELi2EN4cute5tupleIJNSA_1CILi2EEENSC_ILi1EEESE_EEEEENSB_IJNSC_ILi128EEENSC_ILi64EEENSB_IJSI_EEEEEENS_12float_e4m3_tESL_NSA_8TiledMMAINSA_8MMA_AtomIJNSA_10MMA_TraitsINSA_25SM100_MMA_F8F6F4_2x1SM_SSEJSL_SL_fSH_SI_NSA_17integral_constantINSA_4UMMA5MajorELSS_0EEEST_NSQ_INSR_7ScaleInELSU_0EEESV_EEEEEENSA_6LayoutINSB_IJSE_SE_SE_EEENSB_IJNSC_ILi0EEES10_S10_EEEEENSB_IJNSA_10UnderscoreES13_S13_EEEEENS7_6detail27Sm100ImplicitGemmTileTraitsINSA_25SM100_TMA_2SM_LOAD_IM2COLENSA_14ComposedLayoutINSA_7SwizzleILi2ELi4ELi3EEENSA_18smem_ptr_flag_bitsILi8EEENSY_INSB_IJNSC_ILi8EEESI_EEENSB_IJSI_SE_EEEEEEEvEENS17_INSA_18SM100_TMA_2SM_LOADES1I_vEEEENS_8epilogue10collective18CollectiveEpilogueINS1N_23Sm100TmaWarpSpecializedILi1ELi1ELi32ELb0ELb0EEEJNSB_IJSI_SI_SJ_EEENSB_IJNSY_ISI_SE_EES1T_EEESL_NSB_IJNSB_IJlllEEESE_S10_EEESL_S1W_NS1N_6fusion15FusionCallbacksIS1R_NS1X_17LinearCombinationISL_fSL_fLNS_15FloatRoundStyleE2EEES1S_S1U_JEEENSA_5SM1004TMEM4LOAD26SM100_TMEM_LOAD_32dp32b32xENSA_20SM90_TMA_LOAD_IM2COLES1I_NSA_39AutoVectorizingCopyWithAssumedAlignmentILi128EEENSA_21SM90_TMA_STORE_IM2COLES1I_S29_S29_EEEvvEEEEvNT_6ParamsE) ;  /* 0xffffff6402487950 */ /* 0x000fea0003c3ffff */
.L_x_235:
[----:B------:R-:W-:-:S00]  /*9ae0*/  BRA `(.L_x_235) ;  /* 0xfffffffc00fc7947 */ /* 0x000fc0000383ffff */
[----:B------:R-:W-:-:S00]  /*9af0*/  NOP ;  /* 0x0000000000007918 */ /* 0x000fc00000000000 */
        /* <DEDUP_REMOVED lines=8> */
.L_x_236:


//--------------------- .nv.global.init           --------------------------
	.section	.nv.global.init,"aw",@progbits
.nv.global.init:
	.type		$str$29,@object
	.size		$str$29,($str$30 - $str$29)
$str$29:
        /*0000*/ 	.byte	0x28, 0x61, 0x64, 0x64, 0x72, 0x65, 0x73, 0x73, 0x20, 0x26, 0x20, 0x6d, 0x61, 0x73, 0x6b, 0x29
        /*0010*/ 	.byte	0x20, 0x3d, 0x3d, 0x20, 0x30, 0x00
	.type		$str$30,@object
	.size		$str$30,($str$28 - $str$30)
$str$30:
        /*0016*/ 	.byte	0x2f, 0x74, 0x6d, 0x70, 0x2f, 0x63, 0x75, 0x74, 0x6c, 0x61, 0x73, 0x73, 0x5f, 0x73, 0x77, 0x65
        /*0026*/ 	.byte	0x65, 0x70, 0x5f, 0x73, 0x72, 0x63, 0x2f, 0x69, 0x6e, 0x63, 0x6c, 0x75, 0x64, 0x65, 0x2f, 0x63
        /*0036*/ 	.byte	0x75, 0x74, 0x65, 0x2f, 0x70, 0x6f, 0x69, 0x6e, 0x74, 0x65, 0x72, 0x5f, 0x66, 0x6c, 0x61, 0x67
        /*0046*/ 	.byte	0x67, 0x65, 0x64, 0x2e, 0x68, 0x70, 0x70, 0x00
	.type		$str$28,@object
	.size		$str$28,($str$27 - $str$28)
$str$28:
        /*004e*/ 	.byte	0x2f, 0x74, 0x6d, 0x70, 0x2f, 0x63, 0x75, 0x74, 0x6c, 0x61, 0x73, 0x73, 0x5f, 0x73, 0x77, 0x65
        /*005e*/ 	.byte	0x65, 0x70, 0x5f, 0x73, 0x72, 0x63, 0x2f, 0x69, 0x6e, 0x63, 0x6c, 0x75, 0x64, 0x65, 0x2f, 0x63
        /*006e*/ 	.byte	0x75, 0x74, 0x65, 0x2f, 0x61, 0x74, 0x6f, 0x6d, 0x2f, 0x63, 0x6f, 0x70, 0x79, 0x5f, 0x74, 0x72
        /*007e*/ 	.byte	0x61, 0x69, 0x74, 0x73, 0x5f, 0x73, 0x6d, 0x31, 0x30, 0x30, 0x2e, 0x68, 0x70, 0x70, 0x00
	.type		$str$27,@object
	.size		$str$27,(__unnamed_1 - $str$27)
$str$27:
        /*008d*/ 	.byte	0x28, 0x28, 0x75, 0x69, 0x6e, 0x74, 0x33, 0x32, 0x5f, 0x74, 0x28, 0x74, 0x68, 0x72, 0x65, 0x61
        /*009d*/ 	.byte	0x64, 0x49, 0x64, 0x78, 0x2e, 0x78, 0x29, 0x20, 0x2f, 0x20, 0x33, 0x32, 0x29, 0x20, 0x25, 0x20
        /*00ad*/ 	.byte	0x34, 0x29, 0x20, 0x3d, 0x3d, 0x20, 0x28, 0x28, 0x28, 0x74, 0x6d, 0x65, 0x6d, 0x5f, 0x61, 0x64
        /*00bd*/ 	.byte	0x64, 0x72, 0x20, 0x3e, 0x3e, 0x20, 0x31, 0x36, 0x29, 0x20, 0x2f, 0x20, 0x33, 0x32, 0x29, 0x20
        /*00cd*/ 	.byte	0x25, 0x20, 0x34, 0x29, 0x00
	.type		__unnamed_1,@object
	.size		__unnamed_1,(__unnamed_2 - __unnamed_1)
__unnamed_1:
        /*00d2*/ 	.byte	0x61, 0x75, 0x74, 0x6f, 0x20, 0x63, 0x75, 0x74, 0x65, 0x3a, 0x3a, 0x61, 0x73, 0x5f, 0x70, 0x6f
        /* <DEDUP_REMOVED lines=24> */
        /*0262*/ 	.byte	0x3c, 0x34, 0x30, 0x39, 0x36, 0x3e, 0x3e, 0x3e, 0x3e, 0x5d, 0x00
	.type		__unnamed_2,@object
	.size		__unnamed_2,(.L_2 - __unnamed_2)
__unnamed_2:
        /* <DEDUP_REMOVED lines=40> */
        /*04ed*/ 	.byte	0x74, 0x65, 0x3a, 0x3a, 0x43, 0x3c, 0x30, 0x3e, 0x3e, 0x3e, 0x3e, 0x5d, 0x00
.L_2:


//--------------------- .nv.shared._ZN7cutlass13device_kernelINS_4conv6kernel13ConvUniversalINS1_16ConvProblemShapeILNS1_8OperatorE0ELi2EEENS1_10collective14CollectiveConvINS1_47MainloopSm100TmaUmmaWarpSpecializedImplicitGemmILS5_0ELi36ELi2ELi1ELi2EN4cute5tupleIJNSA_1CILi2EEENSC_ILi1EEESE_EEEEENSB_IJNSC_ILi128EEENSC_ILi64EEENSB_IJSI_EEEEEENS_12float_e4m3_tESL_NSA_8TiledMMAINSA_8MMA_AtomIJNSA_10MMA_TraitsINSA_25SM100_MMA_F8F6F4_2x1SM_SSEJSL_SL_fSH_SI_NSA_17integral_constantINSA_4UMMA5MajorELSS_0EEEST_NSQ_INSR_7ScaleInELSU_0EEESV_EEEEEENSA_6LayoutINSB_IJSE_SE_SE_EEENSB_IJNSC_ILi0EEES10_S10_EEEEENSB_IJNSA_10UnderscoreES13_S13_EEEEENS7_6detail27Sm100ImplicitGemmTileTraitsINSA_25SM100_TMA_2SM_LOAD_IM2COLENSA_14ComposedLayoutINSA_7SwizzleILi2ELi4ELi3EEENSA_18smem_ptr_flag_bitsILi8EEENSY_INSB_IJNSC_ILi8EEESI_EEENSB_IJSI_SE_EEEEEEEvEENS17_INSA_18SM100_TMA_2SM_LOADES1I_vEEEENS_8epilogue10collective18CollectiveEpilogueINS1N_23Sm100TmaWarpSpecializedILi1ELi1ELi32ELb0ELb0EEEJNSB_IJSI_SI_SJ_EEENSB_IJNSY_ISI_SE_EES1T_EEESL_NSB_IJNSB_IJlllEEESE_S10_EEESL_S1W_NS1N_6fusion15FusionCallbacksIS1R_NS1X_17LinearCombinationISL_fSL_fLNS_15FloatRoundStyleE2EEES1S_S1U_JEEENSA_5SM1004TMEM4LOAD26SM100_TMEM_LOAD_32dp32b32xENSA_20SM90_TMA_LOAD_IM2COLES1I_NSA_39AutoVectorizingCopyWithAssumedAlignmentILi128EEENSA_21SM90_TMA_STORE_IM2COLES1I_S29_S29_EEEvvEEEEvNT_6ParamsE --------------------------
	.section	.nv.shared._ZN7cutlass13device_kernelINS_4conv6kernel13ConvUniversalINS1_16ConvProblemShapeILNS1_8OperatorE0ELi2EEENS1_10collective14CollectiveConvINS1_47MainloopSm100TmaUmmaWarpSpecializedImplicitGemmILS5_0ELi36ELi2ELi1ELi2EN4cute5tupleIJNSA_1CILi2EEENSC_ILi1EEESE_EEEEENSB_IJNSC_ILi128EEENSC_ILi64EEENSB_IJSI_EEEEEENS_12float_e4m3_tESL_NSA_8TiledMMAINSA_8MMA_AtomIJNSA_10MMA_TraitsINSA_25SM100_MMA_F8F6F4_2x1SM_SSEJSL_SL_fSH_SI_NSA_17integral_constantINSA_4UMMA5MajorELSS_0EEEST_NSQ_INSR_7ScaleInELSU_0EEESV_EEEEEENSA_6LayoutINSB_IJSE_SE_SE_EEENSB_IJNSC_ILi0EEES10_S10_EEEEENSB_IJNSA_10UnderscoreES13_S13_EEEEENS7_6detail27Sm100ImplicitGemmTileTraitsINSA_25SM100_TMA_2SM_LOAD_IM2COLENSA_14ComposedLayoutINSA_7SwizzleILi2ELi4ELi3EEENSA_18smem_ptr_flag_bitsILi8EEENSY_INSB_IJNSC_ILi8EEESI_EEENSB_IJSI_SE_EEEEEEEvEENS17_INSA_18SM100_TMA_2SM_LOADES1I_vEEEENS_8epilogue10collective18CollectiveEpilogueINS1N_23Sm100TmaWarpSpecializedILi1ELi1ELi32ELb0ELb0EEEJNSB_IJSI_SI_SJ_EEENSB_IJNSY_ISI_SE_EES1T_EEESL_NSB_IJNSB_IJlllEEESE_S10_EEESL_S1W_NS1N_6fusion15FusionCallbacksIS1R_NS1X_17LinearCombinationISL_fSL_fLNS_15FloatRoundStyleE2EEES1S_S1U_JEEENSA_5SM1004TMEM4LOAD26SM100_TMEM_LOAD_32dp32b32xENSA_20SM90_TMA_LOAD_IM2COLES1I_NSA_39AutoVectorizingCopyWithAssumedAlignmentILi128EEENSA_21SM90_TMA_STORE_IM2COLES1I_S29_S29_EEEvvEEEEvNT_6ParamsE,"aw",@nobits
	.sectionflags	@""
	.align	16
	.zero		1024


//--------------------- .nv.shared.reserved.0     --------------------------
	.section	.nv.shared.reserved.0,"aw",@nobits
	.weak		__nv_reservedSMEM_offset_0_alias
	.size		__nv_reservedSMEM_offset_0_alias, 0, 64
	.other		__nv_reservedSMEM_offset_0_alias,@"STO_CUDA_RESERVED_SHARED STV_DEFAULT"
__nv_reservedSMEM_offset_0_alias:
	.zero		0
.nv.shared.reserved.0:
	.zero		64
	.weak		__nv_reservedSMEM_tcgen05_partition
	.type		__nv_reservedSMEM_tcgen05_partition,@object
	.size		__nv_reservedSMEM_tcgen05_partition,(.L_0 - __nv_reservedSMEM_tcgen05_partition)
__nv_reservedSMEM_tcgen05_partition:
	.zero		32
.L_0:


//--------------------- .nv.global                --------------------------
	.section	.nv.global,"aw",@nobits
.nv.global:
	.type		_ZN39_INTERNAL_cc556b1e_4_k_cu_4ec1a12f_33054cute1_E,@object
	.size		_ZN39_INTERNAL_cc556b1e_4_k_cu_4ec1a12f_33054cute1_E,(_ZN39_INTERNAL_cc556b1e_4_k_cu_4ec1a12f_33054cuda3std3__45__cpo6cbeginE - _ZN39_INTERNAL_cc556b1e_4_k_cu_4ec1a12f_33054cute1_E)
_ZN39_INTERNAL_cc556b1e_4_k_cu_4ec1a12f_33054cute1_E:
	.zero		1
	.type		_ZN39_INTERNAL_cc556b1e_4_k_cu_4ec1a12f_33054cuda3std3__45__cpo6cbeginE,@object
	.size		_ZN39_INTERNAL_cc556b1e_4_k_cu_4ec1a12f_33054cuda3std3__45__cpo6cbeginE,(_ZN39_INTERNAL_cc556b1e_4_k_cu_4ec1a12f_33054cuda3std3__48in_placeE - _ZN39_INTERNAL_cc556b1e_4_k_cu_4ec1a12f_33054cuda3std3__45__cpo6cbeginE)
_ZN39_INTERNAL_cc556b1e_4_k_cu_4ec1a12f_33054cuda3std3__45__cpo6cbeginE:
	.zero		1
	.type		_ZN39_INTERNAL_cc556b1e_4_k_cu_4ec1a12f_33054cuda3std3__48in_placeE,@object
	.size		_ZN39_INTERNAL_cc556b1e_4_k_cu_4ec1a12f_33054cuda3std3__48in_placeE,(_ZN39_INTERNAL_cc556b1e_4_k_cu_4ec1a12f_33054cuda3std6ranges3__45__cpo9iter_moveE - _ZN39_INTERNAL_cc556b1e_4_k_cu_4ec1a12f_33054cuda3std3__48in_placeE)
_ZN39_INTERNAL_cc556b1e_4_k_cu_4ec1a12f_33054cuda3std3__48in_placeE:
	.zero		1
	.type		_ZN39_INTERNAL_cc556b1e_4_k_cu_4ec1a12f_33054cuda3std6ranges3__45__cpo9iter_moveE,@object
	.size		_ZN39_INTERNAL_cc556b1e_4_k_cu_4ec1a12f_33054cuda3std6ranges3__45__cpo9iter_moveE,(_ZN39_INTERNAL_cc556b1e_4_k_cu_4ec1a12f_33054cuda3std3__45__cpo5beginE - _ZN39_INTERNAL_cc556b1e_4_k_cu_4ec1a12f_33054cuda3std6ranges3__45__cpo9iter_moveE)
_ZN39_INTERNAL_cc556b1e_4_k_cu_4ec1a12f_33054cuda3std6ranges3__45__cpo9iter_moveE:
	.zero		1
	.type		_ZN39_INTERNAL_cc556b1e_4_k_cu_4ec1a12f_33054cuda3std3__45__cpo5beginE,@object
	.size		_ZN39_INTERNAL_cc556b1e_4_k_cu_4ec1a12f_33054cuda3std3__45__cpo5beginE,(_ZN39_INTERNAL_cc556b1e_4_k_cu_4ec1a12f_33054cuda3std3__441_GLOBAL__N__cc556b1e_4_k_cu_4ec1a12f_33056ignoreE - _ZN39_INTERNAL_cc556b1e_4_k_cu_4ec1a12f_33054cuda3std3__45__cpo5beginE)
_ZN39_INTERNAL_cc556b1e_4_k_cu_4ec1a12f_33054cuda3std3__45__cpo5beginE:
	.zero		1
	.type		_ZN39_INTERNAL_cc556b1e_4_k_cu_4ec1a12f_33054cuda3std3__441_GLOBAL__N__cc556b1e_4_k_cu_4ec1a12f_33056ignoreE,@object
	.size		_ZN39_INTERNAL_cc556b1e_4_k_cu_4ec1a12f_33054cuda3std3__441_GLOBAL__N__cc556b1e_4_k_cu_4ec1a12f_33056ignoreE,(_ZN39_INTERNAL_cc556b1e_4_k_cu_4ec1a12f_33054cute7productE - _ZN39_INTERNAL_cc556b1e_4_k_cu_4ec1a12f_33054cuda3std3__441_GLOBAL__N__cc556b1e_4_k_cu_4ec1a12f_33056ignoreE)
_ZN39_INTERNAL_cc556b1e_4_k_cu_4ec1a12f_33054cuda3std3__441_GLOBAL__N__cc556b1e_4_k_cu_4ec1a12f_33056ignoreE:
	.zero		1
	.type		_ZN39_INTERNAL_cc556b1e_4_k_cu_4ec1a12f_33054cute7productE,@object
	.size		_ZN39_INTERNAL_cc556b1e_4_k_cu_4ec1a12f_33054cute7productE,(_ZN39_INTERNAL_cc556b1e_4_k_cu_4ec1a12f_33054cuda3std3__45__cpo3endE - _ZN39_INTERNAL_cc556b1e_4_k_cu_4ec1a12f_33054cute7productE)
_ZN39_INTERNAL_cc556b1e_4_k_cu_4ec1a12f_33054cute7productE:
	.zero		1
	.type		_ZN39_INTERNAL_cc556b1e_4_k_cu_4ec1a12f_33054cuda3std3__45__cpo3endE,@object
	.size		_ZN39_INTERNAL_cc556b1e_4_k_cu_4ec1a12f_33054cuda3std3__45__cpo3endE,(_ZN39_INTERNAL_cc556b1e_4_k_cu_4ec1a12f_33054cuda3std3__419piecewise_constructE - _ZN39_INTERNAL_cc556b1e_4_k_cu_4ec1a12f_33054cuda3std3__45__cpo3endE)
_ZN39_INTERNAL_cc556b1e_4_k_cu_4ec1a12f_33054cuda3std3__45__cpo3endE:
	.zero		1
	.type		_ZN39_INTERNAL_cc556b1e_4_k_cu_4ec1a12f_33054cuda3std3__419piecewise_constructE,@object
	.size		_ZN39_INTERNAL_cc556b1e_4_k_cu_4ec1a12f_33054cuda3std3__419piecewise_constructE,(_ZN39_INTERNAL_cc556b1e_4_k_cu_4ec1a12f_33054cuda3std3__45__cpo4cendE - _ZN39_INTERNAL_cc556b1e_4_k_cu_4ec1a12f_33054cuda3std3__419piecewise_constructE)
_ZN39_INTERNAL_cc556b1e_4_k_cu_4ec1a12f_33054cuda3std3__419piecewise_constructE:
	.zero		1
	.type		_ZN39_INTERNAL_cc556b1e_4_k_cu_4ec1a12f_33054cuda3std3__45__cpo4cendE,@object
	.size		_ZN39_INTERNAL_cc556b1e_4_k_cu_4ec1a12f_33054cuda3std3__45__cpo4cendE,(_ZN39_INTERNAL_cc556b1e_4_k_cu_4ec1a12f_33054cuda3std6ranges3__45__cpo4swapE - _ZN39_INTERNAL_cc556b1e_4_k_cu_4ec1a12f_33054cuda3std3__45__cpo4cendE)
_ZN39_INTERNAL_cc556b1e_4_k_cu_4ec1a12f_33054cuda3std3__45__cpo4cendE:
	.zero		1
	.type		_ZN39_INTERNAL_cc556b1e_4_k_cu_4ec1a12f_33054cuda3std6ranges3__45__cpo4swapE,@object
	.size		_ZN39_INTERNAL_cc556b1e_4_k_cu_4ec1a12f_33054cuda3std6ranges3__45__cpo4swapE,(.L_10 - _ZN39_INTERNAL_cc556b1e_4_k_cu_4ec1a12f_33054cuda3std6ranges3__45__cpo4swapE)
_ZN39_INTERNAL_cc556b1e_4_k_cu_4ec1a12f_33054cuda3std6ranges3__45__cpo4swapE:
	.zero		1
.L_10:


//--------------------- .nv.constant0._ZN7cutlass13device_kernelINS_4conv6kernel13ConvUniversalINS1_16ConvProblemShapeILNS1_8OperatorE0ELi2EEENS1_10collective14CollectiveConvINS1_47MainloopSm100TmaUmmaWarpSpecializedImplicitGemmILS5_0ELi36ELi2ELi1ELi2EN4cute5tupleIJNSA_1CILi2EEENSC_ILi1EEESE_EEEEENSB_IJNSC_ILi128EEENSC_ILi64EEENSB_IJSI_EEEEEENS_12float_e4m3_tESL_NSA_8TiledMMAINSA_8MMA_AtomIJNSA_10MMA_TraitsINSA_25SM100_MMA_F8F6F4_2x1SM_SSEJSL_SL_fSH_SI_NSA_17integral_constantINSA_4UMMA5MajorELSS_0EEEST_NSQ_INSR_7ScaleInELSU_0EEESV_EEEEEENSA_6LayoutINSB_IJSE_SE_SE_EEENSB_IJNSC_ILi0EEES10_S10_EEEEENSB_IJNSA_10UnderscoreES13_S13_EEEEENS7_6detail27Sm100ImplicitGemmTileTraitsINSA_25SM100_TMA_2SM_LOAD_IM2COLENSA_14ComposedLayoutINSA_7SwizzleILi2ELi4ELi3EEENSA_18smem_ptr_flag_bitsILi8EEENSY_INSB_IJNSC_ILi8EEESI_EEENSB_IJSI_SE_EEEEEEEvEENS17_INSA_18SM100_TMA_2SM_LOADES1I_vEEEENS_8epilogue10collective18CollectiveEpilogueINS1N_23Sm100TmaWarpSpecializedILi1ELi1ELi32ELb0ELb0EEEJNSB_IJSI_SI_SJ_EEENSB_IJNSY_ISI_SE_EES1T_EEESL_NSB_IJNSB_IJlllEEESE_S10_EEESL_S1W_NS1N_6fusion15FusionCallbacksIS1R_NS1X_17LinearCombinationISL_fSL_fLNS_15FloatRoundStyleE2EEES1S_S1U_JEEENSA_5SM1004TMEM4LOAD26SM100_TMEM_LOAD_32dp32b32xENSA_20SM90_TMA_LOAD_IM2COLES1I_NSA_39AutoVectorizingCopyWithAssumedAlignmentILi128EEENSA_21SM90_TMA_STORE_IM2COLES1I_S29_S29_EEEvvEEEEvNT_6ParamsE --------------------------
	.section	.nv.constant0._ZN7cutlass13device_kernelINS_4conv6kernel13ConvUniversalINS1_16ConvProblemShapeILNS1_8OperatorE0ELi2EEENS1_10collective14CollectiveConvINS1_47MainloopSm100TmaUmmaWarpSpecializedImplicitGemmILS5_0ELi36ELi2ELi1ELi2EN4cute5tupleIJNSA_1CILi2EEENSC_ILi1EEESE_EEEEENSB_IJNSC_ILi128EEENSC_ILi64EEENSB_IJSI_EEEEEENS_12float_e4m3_tESL_NSA_8TiledMMAINSA_8MMA_AtomIJNSA_10MMA_TraitsINSA_25SM100_MMA_F8F6F4_2x1SM_SSEJSL_SL_fSH_SI_NSA_17integral_constantINSA_4UMMA5MajorELSS_0EEEST_NSQ_INSR_7ScaleInELSU_0EEESV_EEEEEENSA_6LayoutINSB_IJSE_SE_SE_EEENSB_IJNSC_ILi0EEES10_S10_EEEEENSB_IJNSA_10UnderscoreES13_S13_EEEEENS7_6detail27Sm100ImplicitGemmTileTraitsINSA_25SM100_TMA_2SM_LOAD_IM2COLENSA_14ComposedLayoutINSA_7SwizzleILi2ELi4ELi3EEENSA_18smem_ptr_flag_bitsILi8EEENSY_INSB_IJNSC_ILi8EEESI_EEENSB_IJSI_SE_EEEEEEEvEENS17_INSA_18SM100_TMA_2SM_LOADES1I_vEEEENS_8epilogue10collective18CollectiveEpilogueINS1N_23Sm100TmaWarpSpecializedILi1ELi1ELi32ELb0ELb0EEEJNSB_IJSI_SI_SJ_EEENSB_IJNSY_ISI_SE_EES1T_EEESL_NSB_IJNSB_IJlllEEESE_S10_EEESL_S1W_NS1N_6fusion15FusionCallbacksIS1R_NS1X_17LinearCombinationISL_fSL_fLNS_15FloatRoundStyleE2EEES1S_S1U_JEEENSA_5SM1004TMEM4LOAD26SM100_TMEM_LOAD_32dp32b32xENSA_20SM90_TMA_LOAD_IM2COLES1I_NSA_39AutoVectorizingCopyWithAssumedAlignmentILi128EEENSA_21SM90_TMA_STORE_IM2COLES1I_S29_S29_EEEvvEEEEvNT_6ParamsE,"a",@progbits
	.sectionflags	@""
	.align	4
.nv.constant0._ZN7cutlass13device_kernelINS_4conv6kernel13ConvUniversalINS1_16ConvProblemShapeILNS1_8OperatorE0ELi2EEENS1_10collective14CollectiveConvINS1_47MainloopSm100TmaUmmaWarpSpecializedImplicitGemmILS5_0ELi36ELi2ELi1ELi2EN4cute5tupleIJNSA_1CILi2EEENSC_ILi1EEESE_EEEEENSB_IJNSC_ILi128EEENSC_ILi64EEENSB_IJSI_EEEEEENS_12float_e4m3_tESL_NSA_8TiledMMAINSA_8MMA_AtomIJNSA_10MMA_TraitsINSA_25SM100_MMA_F8F6F4_2x1SM_SSEJSL_SL_fSH_SI_NSA_17integral_constantINSA_4UMMA5MajorELSS_0EEEST_NSQ_INSR_7ScaleInELSU_0EEESV_EEEEEENSA_6LayoutINSB_IJSE_SE_SE_EEENSB_IJNSC_ILi0EEES10_S10_EEEEENSB_IJNSA_10UnderscoreES13_S13_EEEEENS7_6detail27Sm100ImplicitGemmTileTraitsINSA_25SM100_TMA_2SM_LOAD_IM2COLENSA_14ComposedLayoutINSA_7SwizzleILi2ELi4ELi3EEENSA_18smem_ptr_flag_bitsILi8EEENSY_INSB_IJNSC_ILi8EEESI_EEENSB_IJSI_SE_EEEEEEEvEENS17_INSA_18SM100_TMA_2SM_LOADES1I_vEEEENS_8epilogue10collective18CollectiveEpilogueINS1N_23Sm100TmaWarpSpecializedILi1ELi1ELi32ELb0ELb0EEEJNSB_IJSI_SI_SJ_EEENSB_IJNSY_ISI_SE_EES1T_EEESL_NSB_IJNSB_IJlllEEESE_S10_EEESL_S1W_NS1N_6fusion15FusionCallbacksIS1R_NS1X_17LinearCombinationISL_fSL_fLNS_15FloatRoundStyleE2EEES1S_S1U_JEEENSA_5SM1004TMEM4LOAD26SM100_TMEM_LOAD_32dp32b32xENSA_20SM90_TMA_LOAD_IM2COLES1I_NSA_39AutoVectorizingCopyWithAssumedAlignmentILi128EEENSA_21SM90_TMA_STORE_IM2COLES1I_S29_S29_EEEvvEEEEvNT_6ParamsE:
	.zero		2944


//--------------------- SYMBOLS --------------------------

	.type		.nv.reservedSmem.offset0,@object
	.size		.nv.reservedSmem.offset0,0x4
	.type		.nv.reservedSmem.cap,@object
	.size		.nv.reservedSmem.cap,0x4
	.type		__assertfail,@function
